//
// Generated by NVIDIA NVVM Compiler
//
// Compiler Build ID: CL-36424714
// Cuda compilation tools, release 13.0, V13.0.88
// Based on NVVM 20.0.0
//

.version 9.0
.target sm_100
.address_size 64

	// .globl	_Z12conv_2d_shflPKfPfiii
.const .align 4 .b8 filter[36];
.extern .shared .align 16 .b8 s_input[];

.visible .entry _Z12conv_2d_shflPKfPfiii(
	.param .u64 .ptr .align 1 _Z12conv_2d_shflPKfPfiii_param_0,
	.param .u64 .ptr .align 1 _Z12conv_2d_shflPKfPfiii_param_1,
	.param .u32 _Z12conv_2d_shflPKfPfiii_param_2,
	.param .u32 _Z12conv_2d_shflPKfPfiii_param_3,
	.param .u32 _Z12conv_2d_shflPKfPfiii_param_4
)
{
	.reg .pred 	%p<89>;
	.reg .b32 	%r<149>;
	.reg .b32 	%f<164>;
	.reg .b64 	%rd<53>;

	ld.param.u64 	%rd6, [_Z12conv_2d_shflPKfPfiii_param_0];
	ld.param.u32 	%r58, [_Z12conv_2d_shflPKfPfiii_param_2];
	ld.param.u32 	%r59, [_Z12conv_2d_shflPKfPfiii_param_3];
	ld.param.u32 	%r60, [_Z12conv_2d_shflPKfPfiii_param_4];
	cvta.to.global.u64 	%rd1, %rd6;
	mov.u32 	%r61, %ctaid.x;
	mov.u32 	%r62, %ntid.x;
	mov.u32 	%r1, %tid.x;
	mad.lo.s32 	%r2, %r61, %r62, %r1;
	mov.u32 	%r63, %ctaid.y;
	mov.u32 	%r64, %ntid.y;
	mov.u32 	%r3, %tid.y;
	mad.lo.s32 	%r4, %r63, %r64, %r3;
	shr.u32 	%r65, %r60, 31;
	add.s32 	%r66, %r60, %r65;
	shr.s32 	%r5, %r66, 1;
	and.b32  	%r67, %r66, -2;
	add.s32 	%r6, %r67, 32;
	setp.lt.s32 	%p3, %r60, -1;
	@%p3 bra 	$L__BB0_38;
	shr.s32 	%r69, %r6, 31;
	shr.u32 	%r70, %r69, 27;
	add.s32 	%r71, %r6, %r70;
	shr.s32 	%r72, %r71, 5;
	sub.s32 	%r7, %r4, %r5;
	sub.s32 	%r8, %r2, %r5;
	max.s32 	%r9, %r72, 1;
	and.b32  	%r10, %r9, 3;
	and.b32  	%r11, %r9, 67108860;
	mov.b32 	%r135, 0;
	cvt.s64.s32 	%rd9, %r8;
$L__BB0_2:
	setp.lt.s32 	%p4, %r60, 96;
	shl.b32 	%r74, %r135, 5;
	add.s32 	%r13, %r74, %r3;
	add.s32 	%r75, %r74, %r7;
	setp.gt.s32 	%p5, %r75, -1;
	setp.lt.s32 	%p6, %r75, %r58;
	and.pred  	%p1, %p5, %p6;
	mul.lo.s32 	%r14, %r75, %r59;
	mul.lo.s32 	%r15, %r13, %r6;
	mov.b32 	%r137, 0;
	@%p4 bra 	$L__BB0_22;
	mov.b32 	%r136, 0;
	cvt.s64.s32 	%rd11, %r14;
$L__BB0_4:
	shl.b32 	%r17, %r136, 5;
	add.s32 	%r18, %r17, %r1;
	max.s32 	%r77, %r18, %r13;
	setp.ge.s32 	%p7, %r77, %r6;
	add.s32 	%r78, %r18, %r15;
	shl.b32 	%r79, %r78, 2;
	mov.u32 	%r80, s_input;
	add.s32 	%r19, %r80, %r79;
	@%p7 bra 	$L__BB0_8;
	add.s32 	%r20, %r17, %r8;
	setp.gt.s32 	%p8, %r20, -1;
	setp.lt.s32 	%p9, %r20, %r59;
	and.pred  	%p10, %p8, %p9;
	and.pred  	%p11, %p10, %p1;
	mov.f32 	%f131, 0f00000000;
	not.pred 	%p12, %p11;
	@%p12 bra 	$L__BB0_7;
	add.s32 	%r81, %r20, %r14;
	mul.wide.s32 	%rd7, %r81, 4;
	add.s64 	%rd8, %rd1, %rd7;
	ld.global.f32 	%f131, [%rd8];
$L__BB0_7:
	st.shared.f32 	[%r19], %f131;
$L__BB0_8:
	add.s32 	%r82, %r18, 32;
	max.s32 	%r83, %r82, %r13;
	setp.ge.s32 	%p13, %r83, %r6;
	cvt.s64.s32 	%rd10, %r17;
	add.s64 	%rd12, %rd10, %rd9;
	add.s64 	%rd13, %rd12, %rd11;
	shl.b64 	%rd14, %rd13, 2;
	add.s64 	%rd2, %rd1, %rd14;
	@%p13 bra 	$L__BB0_12;
	add.s32 	%r84, %r17, %r8;
	add.s32 	%r85, %r84, 32;
	setp.gt.s32 	%p14, %r85, -1;
	setp.lt.s32 	%p15, %r85, %r59;
	and.pred  	%p16, %p14, %p15;
	and.pred  	%p17, %p16, %p1;
	mov.f32 	%f132, 0f00000000;
	not.pred 	%p18, %p17;
	@%p18 bra 	$L__BB0_11;
	ld.global.f32 	%f132, [%rd2+128];
$L__BB0_11:
	st.shared.f32 	[%r19+128], %f132;
$L__BB0_12:
	add.s32 	%r86, %r18, 64;
	max.s32 	%r87, %r86, %r13;
	setp.ge.s32 	%p19, %r87, %r6;
	@%p19 bra 	$L__BB0_16;
	add.s32 	%r88, %r17, %r8;
	add.s32 	%r89, %r88, 64;
	setp.gt.s32 	%p20, %r89, -1;
	setp.lt.s32 	%p21, %r89, %r59;
	and.pred  	%p22, %p20, %p21;
	and.pred  	%p23, %p22, %p1;
	mov.f32 	%f133, 0f00000000;
	not.pred 	%p24, %p23;
	@%p24 bra 	$L__BB0_15;
	ld.global.f32 	%f133, [%rd2+256];
$L__BB0_15:
	st.shared.f32 	[%r19+256], %f133;
$L__BB0_16:
	add.s32 	%r90, %r18, 96;
	max.s32 	%r91, %r90, %r13;
	setp.ge.s32 	%p25, %r91, %r6;
	@%p25 bra 	$L__BB0_20;
	add.s32 	%r92, %r17, %r8;
	add.s32 	%r93, %r92, 96;
	setp.gt.s32 	%p26, %r93, -1;
	setp.lt.s32 	%p27, %r93, %r59;
	and.pred  	%p28, %p26, %p27;
	and.pred  	%p29, %p28, %p1;
	mov.f32 	%f134, 0f00000000;
	not.pred 	%p30, %p29;
	@%p30 bra 	$L__BB0_19;
	ld.global.f32 	%f134, [%rd2+384];
$L__BB0_19:
	st.shared.f32 	[%r19+384], %f134;
$L__BB0_20:
	add.s32 	%r136, %r136, 4;
	setp.ne.s32 	%p31, %r136, %r11;
	@%p31 bra 	$L__BB0_4;
	shl.b32 	%r137, %r11, 5;
$L__BB0_22:
	setp.eq.s32 	%p32, %r10, 0;
	@%p32 bra 	$L__BB0_37;
	add.s32 	%r24, %r137, %r1;
	max.s32 	%r94, %r24, %r13;
	setp.ge.s32 	%p33, %r94, %r6;
	add.s32 	%r95, %r24, %r15;
	shl.b32 	%r96, %r95, 2;
	mov.u32 	%r97, s_input;
	add.s32 	%r25, %r97, %r96;
	@%p33 bra 	$L__BB0_27;
	add.s32 	%r26, %r137, %r8;
	setp.gt.s32 	%p34, %r26, -1;
	setp.lt.s32 	%p35, %r26, %r59;
	and.pred  	%p36, %p34, %p35;
	and.pred  	%p37, %p36, %p1;
	mov.f32 	%f135, 0f00000000;
	not.pred 	%p38, %p37;
	@%p38 bra 	$L__BB0_26;
	add.s32 	%r98, %r26, %r14;
	mul.wide.s32 	%rd15, %r98, 4;
	add.s64 	%rd16, %rd1, %rd15;
	ld.global.f32 	%f135, [%rd16];
$L__BB0_26:
	st.shared.f32 	[%r25], %f135;
$L__BB0_27:
	setp.eq.s32 	%p39, %r10, 1;
	@%p39 bra 	$L__BB0_37;
	add.s32 	%r99, %r24, 32;
	max.s32 	%r100, %r99, %r13;
	setp.ge.s32 	%p40, %r100, %r6;
	@%p40 bra 	$L__BB0_32;
	add.s32 	%r101, %r137, %r8;
	add.s32 	%r27, %r101, 32;
	setp.gt.s32 	%p41, %r27, -1;
	setp.lt.s32 	%p42, %r27, %r59;
	and.pred  	%p43, %p41, %p42;
	and.pred  	%p44, %p43, %p1;
	mov.f32 	%f136, 0f00000000;
	not.pred 	%p45, %p44;
	@%p45 bra 	$L__BB0_31;
	add.s32 	%r102, %r27, %r14;
	mul.wide.s32 	%rd17, %r102, 4;
	add.s64 	%rd18, %rd1, %rd17;
	ld.global.f32 	%f136, [%rd18];
$L__BB0_31:
	st.shared.f32 	[%r25+128], %f136;
$L__BB0_32:
	setp.eq.s32 	%p46, %r10, 2;
	@%p46 bra 	$L__BB0_37;
	add.s32 	%r103, %r24, 64;
	max.s32 	%r104, %r103, %r13;
	setp.ge.s32 	%p47, %r104, %r6;
	@%p47 bra 	$L__BB0_37;
	add.s32 	%r105, %r137, %r8;
	add.s32 	%r28, %r105, 64;
	setp.gt.s32 	%p48, %r28, -1;
	setp.lt.s32 	%p49, %r28, %r59;
	and.pred  	%p50, %p48, %p49;
	and.pred  	%p51, %p50, %p1;
	mov.f32 	%f137, 0f00000000;
	not.pred 	%p52, %p51;
	@%p52 bra 	$L__BB0_36;
	add.s32 	%r106, %r28, %r14;
	mul.wide.s32 	%rd19, %r106, 4;
	add.s64 	%rd20, %rd1, %rd19;
	ld.global.f32 	%f137, [%rd20];
$L__BB0_36:
	st.shared.f32 	[%r25+256], %f137;
$L__BB0_37:
	add.s32 	%r135, %r135, 1;
	setp.ne.s32 	%p53, %r135, %r9;
	@%p53 bra 	$L__BB0_2;
$L__BB0_38:
	bar.sync 	0;
	setp.gt.s32 	%p54, %r2, -1;
	setp.lt.s32 	%p55, %r2, %r59;
	setp.lt.s32 	%p56, %r4, %r58;
	and.pred  	%p57, %p55, %p56;
	and.pred  	%p2, %p57, %p54;
	setp.lt.s32 	%p58, %r60, 1;
	mov.f32 	%f162, 0f00000000;
	@%p58 bra 	$L__BB0_87;
	setp.ne.s32 	%p59, %r60, 1;
	@%p59 bra 	$L__BB0_41;
	ld.const.f32 	%f128, [filter];
	mad.lo.s32 	%r127, %r3, %r6, %r1;
	shl.b32 	%r128, %r127, 2;
	mov.u32 	%r129, s_input;
	add.s32 	%r130, %r129, %r128;
	ld.shared.f32 	%f129, [%r130];
	mov.b32 	%r131, %f129;
	shfl.sync.down.b32	%r132|%p86, %r131, 1, 31, -1;
	shfl.sync.down.b32	%r133|%p87, %r132, 1, 31, -1;
	fma.rn.f32 	%f130, %f129, %f128, 0f00000000;
	selp.f32 	%f162, %f130, 0f00000000, %p2;
	bra.uni 	$L__BB0_87;
$L__BB0_41:
	add.s32 	%r108, %r60, -1;
	add.s32 	%r30, %r60, -2;
	add.s32 	%r109, %r60, 7;
	and.b32  	%r110, %r109, 7;
	add.s32 	%r31, %r110, -1;
	add.s32 	%r111, %r60, 3;
	and.b32  	%r32, %r111, 3;
	and.b32  	%r33, %r108, 7;
	and.b32  	%r34, %r109, 3;
	and.b32  	%r35, %r111, 1;
	and.b32  	%r112, %r108, -8;
	neg.s32 	%r36, %r112;
	mov.f32 	%f162, 0f00000000;
	mov.b32 	%r138, 0;
	not.pred 	%p60, %p2;
	mov.u64 	%rd22, filter;
$L__BB0_42:
	add.s32 	%r113, %r138, %r3;
	mad.lo.s32 	%r114, %r113, %r6, %r1;
	shl.b32 	%r115, %r114, 2;
	mov.u32 	%r116, s_input;
	add.s32 	%r117, %r116, %r115;
	ld.shared.f32 	%f17, [%r117];
	mov.f32 	%f139, 0f00000000;
	@%p60 bra 	$L__BB0_44;
	mul.lo.s32 	%r118, %r138, %r60;
	mul.wide.u32 	%rd21, %r118, 4;
	add.s64 	%rd23, %rd22, %rd21;
	ld.const.f32 	%f86, [%rd23];
	mul.f32 	%f139, %f17, %f86;
$L__BB0_44:
	setp.lt.u32 	%p61, %r30, 7;
	add.f32 	%f162, %f162, %f139;
	mov.b32 	%r120, %f17;
	shfl.sync.down.b32	%r145|%p62, %r120, 1, 31, -1;
	shfl.sync.down.b32	%r39|%p63, %r145, 1, 31, -1;
	mul.lo.s32 	%r40, %r138, %r60;
	mov.b32 	%r146, 1;
	@%p61 bra 	$L__BB0_64;
	mov.b32 	%f21, %r39;
	mov.b32 	%r139, 0;
	mov.u32 	%r140, %r40;
	mov.u32 	%r141, %r36;
$L__BB0_46:
	.pragma "nounroll";
	mov.f32 	%f141, 0f00000000;
	@%p60 bra 	$L__BB0_48;
	mov.b32 	%f89, %r145;
	add.s32 	%r122, %r140, 1;
	mul.wide.u32 	%rd24, %r122, 4;
	add.s64 	%rd26, %rd22, %rd24;
	ld.const.f32 	%f90, [%rd26];
	mul.f32 	%f141, %f90, %f89;
$L__BB0_48:
	add.f32 	%f25, %f162, %f141;
	add.s32 	%r123, %r140, 1;
	mul.wide.u32 	%rd27, %r123, 4;
	add.s64 	%rd3, %rd22, %rd27;
	mov.f32 	%f142, 0f00000000;
	@%p60 bra 	$L__BB0_50;
	ld.const.f32 	%f92, [%rd3+4];
	mul.f32 	%f142, %f92, %f21;
$L__BB0_50:
	add.f32 	%f28, %f25, %f142;
	mov.f32 	%f143, 0f00000000;
	@%p60 bra 	$L__BB0_52;
	ld.const.f32 	%f94, [%rd3+8];
	mul.f32 	%f143, %f94, %f21;
$L__BB0_52:
	add.f32 	%f31, %f28, %f143;
	mov.f32 	%f144, 0f00000000;
	@%p60 bra 	$L__BB0_54;
	ld.const.f32 	%f96, [%rd3+12];
	mul.f32 	%f144, %f96, %f21;
$L__BB0_54:
	add.f32 	%f34, %f31, %f144;
	mov.f32 	%f145, 0f00000000;
	@%p60 bra 	$L__BB0_56;
	ld.const.f32 	%f98, [%rd3+16];
	mul.f32 	%f145, %f98, %f21;
$L__BB0_56:
	add.f32 	%f37, %f34, %f145;
	mov.f32 	%f146, 0f00000000;
	@%p60 bra 	$L__BB0_58;
	ld.const.f32 	%f100, [%rd3+20];
	mul.f32 	%f146, %f100, %f21;
$L__BB0_58:
	add.f32 	%f40, %f37, %f146;
	mov.f32 	%f147, 0f00000000;
	@%p60 bra 	$L__BB0_60;
	ld.const.f32 	%f102, [%rd3+24];
	mul.f32 	%f147, %f102, %f21;
$L__BB0_60:
	add.f32 	%f43, %f40, %f147;
	mov.f32 	%f148, 0f00000000;
	@%p60 bra 	$L__BB0_62;
	ld.const.f32 	%f104, [%rd3+28];
	mul.f32 	%f148, %f104, %f21;
$L__BB0_62:
	add.f32 	%f162, %f43, %f148;
	add.s32 	%r141, %r141, 8;
	add.s32 	%r140, %r140, 8;
	add.s32 	%r139, %r139, 8;
	setp.ne.s32 	%p72, %r141, 0;
	mov.u32 	%r145, %r39;
	@%p72 bra 	$L__BB0_46;
	add.s32 	%r146, %r139, 1;
	mov.u32 	%r145, %r39;
$L__BB0_64:
	setp.eq.s32 	%p73, %r33, 0;
	@%p73 bra 	$L__BB0_86;
	setp.lt.u32 	%p74, %r31, 3;
	@%p74 bra 	$L__BB0_75;
	mov.f32 	%f151, 0f00000000;
	@%p60 bra 	$L__BB0_68;
	mov.b32 	%f107, %r145;
	add.s32 	%r124, %r146, %r40;
	mul.wide.u32 	%rd29, %r124, 4;
	add.s64 	%rd31, %rd22, %rd29;
	ld.const.f32 	%f108, [%rd31];
	mul.f32 	%f151, %f108, %f107;
$L__BB0_68:
	add.f32 	%f51, %f162, %f151;
	cvt.u64.u32 	%rd32, %r40;
	cvt.u64.u32 	%rd33, %r146;
	add.s64 	%rd34, %rd33, %rd32;
	shl.b64 	%rd35, %rd34, 2;
	add.s64 	%rd4, %rd22, %rd35;
	mov.f32 	%f152, 0f00000000;
	@%p60 bra 	$L__BB0_70;
	mov.b32 	%f110, %r39;
	ld.const.f32 	%f111, [%rd4+4];
	mul.f32 	%f152, %f111, %f110;
$L__BB0_70:
	add.f32 	%f54, %f51, %f152;
	mov.f32 	%f153, 0f00000000;
	@%p60 bra 	$L__BB0_72;
	mov.b32 	%f113, %r39;
	ld.const.f32 	%f114, [%rd4+8];
	mul.f32 	%f153, %f114, %f113;
$L__BB0_72:
	add.f32 	%f57, %f54, %f153;
	mov.f32 	%f154, 0f00000000;
	@%p60 bra 	$L__BB0_74;
	mov.b32 	%f116, %r39;
	ld.const.f32 	%f117, [%rd4+12];
	mul.f32 	%f154, %f117, %f116;
$L__BB0_74:
	add.f32 	%f162, %f57, %f154;
	add.s32 	%r146, %r146, 4;
	mov.u32 	%r145, %r39;
$L__BB0_75:
	setp.eq.s32 	%p79, %r34, 0;
	@%p79 bra 	$L__BB0_86;
	setp.eq.s32 	%p80, %r32, 1;
	@%p80 bra 	$L__BB0_82;
	mov.f32 	%f157, 0f00000000;
	@%p60 bra 	$L__BB0_79;
	mov.b32 	%f120, %r145;
	add.s32 	%r125, %r146, %r40;
	mul.wide.u32 	%rd37, %r125, 4;
	add.s64 	%rd39, %rd22, %rd37;
	ld.const.f32 	%f121, [%rd39];
	mul.f32 	%f157, %f121, %f120;
$L__BB0_79:
	add.f32 	%f65, %f162, %f157;
	mov.f32 	%f158, 0f00000000;
	@%p60 bra 	$L__BB0_81;
	mov.b32 	%f123, %r39;
	cvt.u64.u32 	%rd40, %r40;
	cvt.u64.u32 	%rd41, %r146;
	add.s64 	%rd42, %rd41, %rd40;
	shl.b64 	%rd43, %rd42, 2;
	add.s64 	%rd45, %rd22, %rd43;
	ld.const.f32 	%f124, [%rd45+4];
	mul.f32 	%f158, %f124, %f123;
$L__BB0_81:
	add.f32 	%f162, %f65, %f158;
	add.s32 	%r146, %r146, 2;
	mov.u32 	%r145, %r39;
$L__BB0_82:
	setp.eq.s32 	%p83, %r35, 0;
	@%p83 bra 	$L__BB0_86;
	mov.f32 	%f161, 0f00000000;
	@%p60 bra 	$L__BB0_85;
	mov.b32 	%f126, %r145;
	add.s32 	%r126, %r146, %r40;
	mul.wide.u32 	%rd46, %r126, 4;
	add.s64 	%rd48, %rd22, %rd46;
	ld.const.f32 	%f127, [%rd48];
	mul.f32 	%f161, %f127, %f126;
$L__BB0_85:
	add.f32 	%f162, %f162, %f161;
$L__BB0_86:
	add.s32 	%r138, %r138, 1;
	setp.ne.s32 	%p85, %r138, %r60;
	@%p85 bra 	$L__BB0_42;
$L__BB0_87:
	not.pred 	%p88, %p2;
	@%p88 bra 	$L__BB0_89;
	ld.param.u64 	%rd52, [_Z12conv_2d_shflPKfPfiii_param_1];
	mad.lo.s32 	%r134, %r59, %r4, %r2;
	cvta.to.global.u64 	%rd49, %rd52;
	mul.wide.s32 	%rd50, %r134, 4;
	add.s64 	%rd51, %rd49, %rd50;
	st.global.f32 	[%rd51], %f162;
$L__BB0_89:
	ret;

}


// ===== COMPILED SASS (sm_100) =====

	.target	sm_100

	.elftype	@"ET_EXEC"


//--------------------- .note.nv.tkinfo           --------------------------
	.section	.note.nv.tkinfo,"",@"SHT_NOTE"
	.sectionflags	@"SHF_NOTE_NV_TKINFO"
	.tkinfo
        /*0018*/ 	.word	0x00000002
        /*0030*/ 	.string	""
        /*0030*/ 	.string	"ptxas"
        /*0030*/ 	.string	"Cuda compilation tools, release 13.0, V13.0.88"
        /*0030*/ 	.string	"Build cuda_13.0.r13.0/compiler.36424714_0"
        /*0030*/ 	.string	"-arch sm_100 -m 64 "



//--------------------- .note.nv.cuinfo           --------------------------
	.section	.note.nv.cuinfo,"",@"SHT_NOTE"
	.sectionflags	@"SHF_NOTE_NV_CUINFO"
        /*0018*/ 	.short	0x0002
        /*001a*/ 	.short	0x0064
        /*001c*/ 	.short	0x0082
	.zero		2


//--------------------- .nv.info                  --------------------------
	.section	.nv.info,"",@"SHT_CUDA_INFO"
	.align	4


	//----- nvinfo : EIATTR_REGCOUNT
	.align		4
        /*0000*/ 	.byte	0x04, 0x2f
        /*0002*/ 	.short	(.L_2 - .L_1)
	.align		4
.L_1:
        /*0004*/ 	.word	index@(_Z12conv_2d_shflPKfPfiii)
        /*0008*/ 	.word	0x0000001b


	//----- nvinfo : EIATTR_FRAME_SIZE
	.align		4
.L_2:
        /*000c*/ 	.byte	0x04, 0x11
        /*000e*/ 	.short	(.L_4 - .L_3)
	.align		4
.L_3:
        /*0010*/ 	.word	index@(_Z12conv_2d_shflPKfPfiii)
        /*0014*/ 	.word	0x00000000


	//----- nvinfo : EIATTR_MIN_STACK_SIZE
	.align		4
.L_4:
        /*0018*/ 	.byte	0x04, 0x12
        /*001a*/ 	.short	(.L_6 - .L_5)
	.align		4
.L_5:
        /*001c*/ 	.word	index@(_Z12conv_2d_shflPKfPfiii)
        /*0020*/ 	.word	0x00000000
.L_6:


//--------------------- .nv.compat                --------------------------
	.section	.nv.compat,"",@"SHT_CUDA_COMPAT_INFO"
	.align	4
        /*0000*/ 	.byte	0x02, 0x09, 0x00, 0x00, 0x02, 0x02, 0x01, 0x00, 0x02, 0x05, 0x05, 0x00, 0x03, 0x07, 0x01, 0x01
        /*0010*/ 	.byte	0x02, 0x03, 0x00, 0x00, 0x02, 0x06, 0x01, 0x00, 0x04, 0x0b, 0x08, 0x00, 0x09, 0x00, 0x00, 0x00
        /*0020*/ 	.byte	0x00, 0x00, 0x00, 0x00


//--------------------- .nv.info._Z12conv_2d_shflPKfPfiii --------------------------
	.section	.nv.info._Z12conv_2d_shflPKfPfiii,"",@"SHT_CUDA_INFO"
	.sectionflags	@""
	.align	4


	//----- nvinfo : EIATTR_CUDA_API_VERSION
	.align		4
        /*0000*/ 	.byte	0x04, 0x37
        /*0002*/ 	.short	(.L_8 - .L_7)
.L_7:
        /*0004*/ 	.word	0x00000082


	//----- nvinfo : EIATTR_KPARAM_INFO
	.align		4
.L_8:
        /*0008*/ 	.byte	0x04, 0x17
        /*000a*/ 	.short	(.L_10 - .L_9)
.L_9:
        /*000c*/ 	.word	0x00000000
        /*0010*/ 	.short	0x0004
        /*0012*/ 	.short	0x0018
        /*0014*/ 	.byte	0x00, 0xf0, 0x11, 0x00


	//----- nvinfo : EIATTR_KPARAM_INFO
	.align		4
.L_10:
        /*0018*/ 	.byte	0x04, 0x17
        /*001a*/ 	.short	(.L_12 - .L_11)
.L_11:
        /*001c*/ 	.word	0x00000000
        /*0020*/ 	.short	0x0003
        /*0022*/ 	.short	0x0014
        /*0024*/ 	.byte	0x00, 0xf0, 0x11, 0x00


	//----- nvinfo : EIATTR_KPARAM_INFO
	.align		4
.L_12:
        /*0028*/ 	.byte	0x04, 0x17
        /*002a*/ 	.short	(.L_14 - .L_13)
.L_13:
        /*002c*/ 	.word	0x00000000
        /*0030*/ 	.short	0x0002
        /*0032*/ 	.short	0x0010
        /*0034*/ 	.byte	0x00, 0xf0, 0x11, 0x00


	//----- nvinfo : EIATTR_KPARAM_INFO
	.align		4
.L_14:
        /*0038*/ 	.byte	0x04, 0x17
        /*003a*/ 	.short	(.L_16 - .L_15)
.L_15:
        /*003c*/ 	.word	0x00000000
        /*0040*/ 	.short	0x0001
        /*0042*/ 	.short	0x0008
        /*0044*/ 	.byte	0x00, 0xf5, 0x21, 0x00


	//----- nvinfo : EIATTR_KPARAM_INFO
	.align		4
.L_16:
        /*0048*/ 	.byte	0x04, 0x17
        /*004a*/ 	.short	(.L_18 - .L_17)
.L_17:
        /*004c*/ 	.word	0x00000000
        /*0050*/ 	.short	0x0000
        /*0052*/ 	.short	0x0000
        /*0054*/ 	.byte	0x00, 0xf5, 0x21, 0x00


	//----- nvinfo : EIATTR_SPARSE_MMA_MASK
	.align		4
.L_18:
        /*0058*/ 	.byte	0x03, 0x50
        /*005a*/ 	.short	0x0000


	//----- nvinfo : EIATTR_MAXREG_COUNT
	.align		4
        /*005c*/ 	.byte	0x03, 0x1b
        /*005e*/ 	.short	0x00ff


	//----- nvinfo : EIATTR_NUM_BARRIERS
	.align		4
        /*0060*/ 	.byte	0x02, 0x4c
        /*0062*/ 	.byte	0x01
	.zero		1


	//----- nvinfo : EIATTR_MERCURY_ISA_VERSION
	.align		4
        /*0064*/ 	.byte	0x03, 0x5f
        /*0066*/ 	.short	0x0101


	//----- nvinfo : EIATTR_COOP_GROUP_MASK_REGIDS
	.align		4
        /*0068*/ 	.byte	0x04, 0x29
        /*006a*/ 	.short	(.L_20 - .L_19)


	//   ....[0]....
.L_19:
        /*006c*/ 	.word	0xffffffff


	//   ....[1]....
        /*0070*/ 	.word	0xffffffff


	//----- nvinfo : EIATTR_COOP_GROUP_INSTR_OFFSETS
	.align		4
.L_20:
        /*0074*/ 	.byte	0x04, 0x28
        /*0076*/ 	.short	(.L_22 - .L_21)


	//   ....[0]....
.L_21:
        /*0078*/ 	.word	0x00000f00


	//   ....[1]....
        /*007c*/ 	.word	0x00000f30


	//----- nvinfo : EIATTR_VRC_CTA_INIT_COUNT
	.align		4
.L_22:
        /*0080*/ 	.byte	0x02, 0x4a
	.zero		1
	.zero		1


	//----- nvinfo : EIATTR_EXIT_INSTR_OFFSETS
	.align		4
        /*0084*/ 	.byte	0x04, 0x1c
        /*0086*/ 	.short	(.L_24 - .L_23)


	//   ....[0]....
.L_23:
        /*0088*/ 	.word	0x00001630


	//   ....[1]....
        /*008c*/ 	.word	0x00001690


	//----- nvinfo : EIATTR_CRS_STACK_SIZE
	.align		4
.L_24:
        /*0090*/ 	.byte	0x04, 0x1e
        /*0092*/ 	.short	(.L_26 - .L_25)
.L_25:
        /*0094*/ 	.word	0x00000000


	//----- nvinfo : EIATTR_CBANK_PARAM_SIZE
	.align		4
.L_26:
        /*0098*/ 	.byte	0x03, 0x19
        /*009a*/ 	.short	0x001c


	//----- nvinfo : EIATTR_PARAM_CBANK
	.align		4
        /*009c*/ 	.byte	0x04, 0x0a
        /*009e*/ 	.short	(.L_28 - .L_27)
	.align		4
.L_27:
        /*00a0*/ 	.word	index@(.nv.constant0._Z12conv_2d_shflPKfPfiii)
        /*00a4*/ 	.short	0x0380
        /*00a6*/ 	.short	0x001c


	//----- nvinfo : EIATTR_SW_WAR
	.align		4
.L_28:
        /*00a8*/ 	.byte	0x04, 0x36
        /*00aa*/ 	.short	(.L_30 - .L_29)
.L_29:
        /*00ac*/ 	.word	0x00000008
.L_30:


//--------------------- .nv.callgraph             --------------------------
	.section	.nv.callgraph,"",@"SHT_CUDA_CALLGRAPH"
	.align	4
	.sectionentsize	8
	.align		4
        /*0000*/ 	.word	0x00000000
	.align		4
        /*0004*/ 	.word	0xffffffff
	.align		4
        /*0008*/ 	.word	0x00000000
	.align		4
        /*000c*/ 	.word	0xfffffffe
	.align		4
        /*0010*/ 	.word	0x00000000
	.align		4
        /*0014*/ 	.word	0xfffffffd
	.align		4
        /*0018*/ 	.word	0x00000000
	.align		4
        /*001c*/ 	.word	0xfffffffc


//--------------------- .nv.constant3             --------------------------
	.section	.nv.constant3,"a",@progbits
	.align	4
.nv.constant3:
	.type		filter,@object
	.size		filter,(.L_0 - filter)
filter:
	.zero		36
.L_0:


//--------------------- .text._Z12conv_2d_shflPKfPfiii --------------------------
	.section	.text._Z12conv_2d_shflPKfPfiii,"ax",@progbits
	.align	128
        .global         _Z12conv_2d_shflPKfPfiii
        .type           _Z12conv_2d_shflPKfPfiii,@function
        .size           _Z12conv_2d_shflPKfPfiii,(.L_x_41 - _Z12conv_2d_shflPKfPfiii)
        .other          _Z12conv_2d_shflPKfPfiii,@"STO_CUDA_ENTRY STV_DEFAULT"
_Z12conv_2d_shflPKfPfiii:
.text._Z12conv_2d_shflPKfPfiii:
[----:B------:R-:W-:Y:S08]  /*0000*/  LDC R1, c[0x0][0x37c] ;  /* 0x0000df00ff017b82 */ /* 0x000ff00000000800 */
[----:B------:R-:W0:Y:S01]  /*0010*/  LDC R2, c[0x0][0x398] ;  /* 0x0000e600ff027b82 */ /* 0x000e220000000800 */
[----:B------:R-:W1:Y:S01]  /*0020*/  S2R R14, SR_TID.X ;  /* 0x00000000000e7919 */ /* 0x000e620000002100 */
[----:B------:R-:W2:Y:S01]  /*0030*/  LDCU.64 UR8, c[0x0][0x358] ;  /* 0x00006b00ff0877ac */ /* 0x000ea20008000a00 */
[----:B------:R-:W3:Y:S05]  /*0040*/  S2R R12, SR_TID.Y ;  /* 0x00000000000c7919 */ /* 0x000eea0000002200 */
[----:B------:R-:W1:Y:S08]  /*0050*/  LDC R5, c[0x0][0x360] ;  /* 0x0000d800ff057b82 */ /* 0x000e700000000800 */
[----:B------:R-:W1:Y:S08]  /*0060*/  S2UR UR4, SR_CTAID.X ;  /* 0x00000000000479c3 */ /* 0x000e700000002500 */
[----:B------:R-:W3:Y:S01]  /*0070*/  S2UR UR5, SR_CTAID.Y ;  /* 0x00000000000579c3 */ /* 0x000ee20000002600 */
[----:B0-----:R-:W-:-:S02]  /*0080*/  ISETP.GE.AND P0, PT, R2, -0x1, PT ;  /* 0xffffffff0200780c */ /* 0x001fc40003f06270 */
[----:B------:R-:W-:-:S04]  /*0090*/  LEA.HI R0, R2, R2, RZ, 0x1 ;  /* 0x0000000202007211 */ /* 0x000fc800078f08ff */
[----:B------:R-:W-:Y:S01]  /*00a0*/  LOP3.LUT R15, R0, 0xfffffffe, RZ, 0xc0, !PT ;  /* 0xfffffffe000f7812 */ /* 0x000fe200078ec0ff */
[----:B------:R-:W3:Y:S04]  /*00b0*/  LDC R3, c[0x0][0x364] ;  /* 0x0000d900ff037b82 */ /* 0x000ee80000000800 */
[----:B------:R-:W-:Y:S02]  /*00c0*/  VIADD R15, R15, 0x20 ;  /* 0x000000200f0f7836 */ /* 0x000fe40000000000 */
[----:B-1----:R-:W-:Y:S02]  /*00d0*/  IMAD R5, R5, UR4, R14 ;  /* 0x0000000405057c24 */ /* 0x002fe4000f8e020e */
[----:B---3--:R-:W-:Y:S01]  /*00e0*/  IMAD R4, R3, UR5, R12 ;  /* 0x0000000503047c24 */ /* 0x008fe2000f8e020c */
[----:B--2---:R-:W-:Y:S06]  /*00f0*/  @!P0 BRA `(.L_x_0) ;  /* 0x0000000800c08947 */ /* 0x004fec0003800000 */
[----:B------:R-:W-:Y:S01]  /*0100*/  SHF.R.S32.HI R2, RZ, 0x1f, R15 ;  /* 0x0000001fff027819 */ /* 0x000fe2000001140f */
[----:B------:R-:W-:Y:S01]  /*0110*/  HFMA2 R10, -RZ, RZ, 0, 0 ;  /* 0x00000000ff0a7431 */ /* 0x000fe200000001ff */
[----:B------:R-:W-:Y:S02]  /*0120*/  SHF.R.S32.HI R0, RZ, 0x1, R0 ;  /* 0x00000001ff007819 */ /* 0x000fe40000011400 */
[----:B------:R-:W-:-:S03]  /*0130*/  LEA.HI R2, R2, R15, RZ, 0x5 ;  /* 0x0000000f02027211 */ /* 0x000fc600078f28ff */
[----:B------:R-:W-:Y:S01]  /*0140*/  IMAD.IADD R13, R5, 0x1, -R0 ;  /* 0x00000001050d7824 */ /* 0x000fe200078e0a00 */
[----:B------:R-:W-:Y:S01]  /*0150*/  SHF.R.S32.HI R2, RZ, 0x5, R2 ;  /* 0x00000005ff027819 */ /* 0x000fe20000011402 */
[----:B------:R-:W-:-:S03]  /*0160*/  IMAD.IADD R9, R4, 0x1, -R0 ;  /* 0x0000000104097824 */ /* 0x000fc600078e0a00 */
[----:B------:R-:W-:Y:S02]  /*0170*/  VIMNMX R11, PT, PT, R2, 0x1, !PT ;  /* 0x00000001020b7848 */ /* 0x000fe40007fe0100 */
[----:B------:R-:W-:Y:S02]  /*0180*/  SHF.R.S32.HI R8, RZ, 0x1f, R13 ;  /* 0x0000001fff087819 */ /* 0x000fe4000001140d */
[----:B------:R-:W-:-:S07]  /*0190*/  LOP3.LUT R7, R11, 0x3fffffc, RZ, 0xc0, !PT ;  /* 0x03fffffc0b077812 */ /* 0x000fce00078ec0ff */
.L_x_31:
[----:B0-----:R-:W0:Y:S01]  /*01a0*/  LDCU UR6, c[0x0][0x398] ;  /* 0x00007300ff0677ac */ /* 0x001e220008000800 */
[C---:B------:R-:W-:Y:S01]  /*01b0*/  IMAD R0, R10.reuse, 0x20, R9 ;  /* 0x000000200a007824 */ /* 0x040fe200078e0209 */
[C---:B------:R-:W-:Y:S01]  /*01c0*/  LEA R6, R10.reuse, R12, 0x5 ;  /* 0x0000000c0a067211 */ /* 0x040fe200078e28ff */
[----:B------:R-:W-:Y:S01]  /*01d0*/  VIADD R10, R10, 0x1 ;  /* 0x000000010a0a7836 */ /* 0x000fe20000000000 */
[----:B-1----:R-:W1:Y:S01]  /*01e0*/  LDCU.64 UR4, c[0x0][0x390] ;  /* 0x00007200ff0477ac */ /* 0x002e620008000a00 */
[----:B------:R-:W-:Y:S02]  /*01f0*/  IMAD.MOV.U32 R18, RZ, RZ, RZ ;  /* 0x000000ffff127224 */ /* 0x000fe400078e00ff */
[----:B--2-4-:R-:W-:Y:S01]  /*0200*/  IMAD R16, R15, R6, RZ ;  /* 0x000000060f107224 */ /* 0x014fe200078e02ff */
[----:B------:R-:W-:Y:S01]  /*0210*/  ISETP.NE.AND P2, PT, R10, R11, PT ;  /* 0x0000000b0a00720c */ /* 0x000fe20003f45270 */
[----:B0-----:R-:W-:Y:S01]  /*0220*/  UISETP.GE.AND UP0, UPT, UR6, 0x60, UPT ;  /* 0x000000600600788c */ /* 0x001fe2000bf06270 */
[----:B-1----:R-:W-:-:S04]  /*0230*/  ISETP.GE.AND P0, PT, R0, UR4, PT ;  /* 0x0000000400007c0c */ /* 0x002fc8000bf06270 */
[C---:B------:R-:W-:Y:S01]  /*0240*/  ISETP.GT.AND P0, PT, R0.reuse, -0x1, !P0 ;  /* 0xffffffff0000780c */ /* 0x040fe20004704270 */
[----:B------:R-:W-:-:S03]  /*0250*/  IMAD R0, R0, UR5, RZ ;  /* 0x0000000500007c24 */ /* 0x000fc6000f8e02ff */
[----:B---3--:R-:W-:Y:S09]  /*0260*/  BRA.U !UP0, `(.L_x_1) ;  /* 0x00000005084c7547 */ /* 0x008ff2000b800000 */
[----:B------:R-:W0:Y:S01]  /*0270*/  S2UR UR5, SR_CgaCtaId ;  /* 0x00000000000579c3 */ /* 0x000e220000008800 */
[----:B------:R-:W-:Y:S01]  /*0280*/  SHF.R.S32.HI R17, RZ, 0x1f, R0 ;  /* 0x0000001fff117819 */ /* 0x000fe20000011400 */
[----:B------:R-:W-:Y:S01]  /*0290*/  UMOV UR4, 0x400 ;  /* 0x0000040000047882 */ /* 0x000fe20000000000 */
[----:B------:R-:W-:Y:S01]  /*02a0*/  MOV R18, RZ ;  /* 0x000000ff00127202 */ /* 0x000fe20000000f00 */
[----:B------:R-:W1:Y:S01]  /*02b0*/  LDCU UR10, c[0x0][0x394] ;  /* 0x00007280ff0a77ac */ /* 0x000e620008000800 */
[----:B------:R-:W2:Y:S02]  /*02c0*/  LDCU.64 UR6, c[0x0][0x380] ;  /* 0x00007000ff0677ac */ /* 0x000ea40008000a00 */
[----:B012---:R-:W-:-:S12]  /*02d0*/  ULEA UR4, UR5, UR4, 0x18 ;  /* 0x0000000405047291 */ /* 0x007fd8000f8ec0ff */
.L_x_18:
[C---:B---3--:R-:W-:Y:S01]  /*02e0*/  IMAD.SHL.U32 R20, R18.reuse, 0x20, RZ ;  /* 0x0000002012147824 */ /* 0x048fe200078e00ff */
[----:B------:R-:W-:Y:S01]  /*02f0*/  IADD3 R18, PT, PT, R18, 0x4, RZ ;  /* 0x0000000412127810 */ /* 0x000fe20007ffe0ff */
[----:B------:R-:W-:Y:S02]  /*0300*/  BSSY.RECONVERGENT B0, `(.L_x_2) ;  /* 0x0000015000007945 */ /* 0x000fe40003800200 */
[----:B------:R-:W-:Y:S01]  /*0310*/  IMAD.IADD R19, R20, 0x1, R14 ;  /* 0x0000000114137824 */ /* 0x000fe200078e020e */
[----:B------:R-:W-:-:S03]  /*0320*/  ISETP.NE.AND P3, PT, R18, R7, PT ;  /* 0x000000071200720c */ /* 0x000fc60003f65270 */
[----:B------:R-:W-:Y:S01]  /*0330*/  IMAD.IADD R21, R16, 0x1, R19 ;  /* 0x0000000110157824 */ /* 0x000fe200078e0213 */
[----:B012---:R-:W-:-:S04]  /*0340*/  VIMNMX R2, PT, PT, R6, R19, !PT ;  /* 0x0000001306027248 */ /* 0x007fc80007fe0100 */
[----:B------:R-:W-:Y:S02]  /*0350*/  ISETP.GE.AND P1, PT, R2, R15, PT ;  /* 0x0000000f0200720c */ /* 0x000fe40003f26270 */
[----:B------:R-:W-:-:S11]  /*0360*/  LEA R21, R21, UR4, 0x2 ;  /* 0x0000000415157c11 */ /* 0x000fd6000f8e10ff */
[----:B------:R-:W-:Y:S05]  /*0370*/  @P1 BRA `(.L_x_3) ;  /* 0x0000000000341947 */ /* 0x000fea0003800000 */
[----:B------:R-:W-:Y:S01]  /*0380*/  IMAD.IADD R23, R13, 0x1, R20 ;  /* 0x000000010d177824 */ /* 0x000fe200078e0214 */
[----:B------:R-:W-:Y:S01]  /*0390*/  BSSY.RECONVERGENT B1, `(.L_x_4) ;  /* 0x000000a000017945 */ /* 0x000fe20003800200 */
[----:B------:R-:W-:-:S03]  /*03a0*/  HFMA2 R2, -RZ, RZ, 0, 0 ;  /* 0x00000000ff027431 */ /* 0x000fc600000001ff */
[----:B------:R-:W-:-:S04]  /*03b0*/  ISETP.GE.AND P1, PT, R23, UR10, PT ;  /* 0x0000000a17007c0c */ /* 0x000fc8000bf26270 */
[----:B------:R-:W-:-:S04]  /*03c0*/  ISETP.GT.AND P1, PT, R23, -0x1, !P1 ;  /* 0xffffffff1700780c */ /* 0x000fc80004f24270 */
[----:B------:R-:W-:-:S13]  /*03d0*/  PLOP3.LUT P1, PT, P1, P0, PT, 0x80, 0x8 ;  /* 0x000000000008781c */ /* 0x000fda0000f21070 */
[----:B------:R-:W-:Y:S05]  /*03e0*/  @!P1 BRA `(.L_x_5) ;  /* 0x0000000000109947 */ /* 0x000fea0003800000 */
[----:B------:R-:W0:Y:S01]  /*03f0*/  LDC.64 R2, c[0x0][0x380] ;  /* 0x0000e000ff027b82 */ /* 0x000e220000000a00 */
[----:B------:R-:W-:-:S04]  /*0400*/  IMAD.IADD R23, R0, 0x1, R23 ;  /* 0x0000000100177824 */ /* 0x000fc800078e0217 */
[----:B0-----:R-:W-:-:S06]  /*0410*/  IMAD.WIDE R2, R23, 0x4, R2 ;  /* 0x0000000417027825 */ /* 0x001fcc00078e0202 */
[----:B------:R0:W5:Y:S02]  /*0420*/  LDG.E R2, desc[UR8][R2.64] ;  /* 0x0000000802027981 */ /* 0x000164000c1e1900 */
.L_x_5:
[----:B------:R-:W-:Y:S05]  /*0430*/  BSYNC.RECONVERGENT B1 ;  /* 0x0000000000017941 */ /* 0x000fea0003800200 */
.L_x_4:
[----:B-----5:R1:W-:Y:S02]  /*0440*/  STS [R21], R2 ;  /* 0x0000000215007388 */ /* 0x0203e40000000800 */
.L_x_3:
[----:B------:R-:W-:Y:S05]  /*0450*/  BSYNC.RECONVERGENT B0 ;  /* 0x0000000000007941 */ /* 0x000fea0003800200 */
.L_x_2:
[----:B-1----:R-:W-:Y:S01]  /*0460*/  SHF.R.S32.HI R2, RZ, 0x1f, R20 ;  /* 0x0000001fff027819 */ /* 0x002fe20000011414 */
[----:B------:R-:W-:Y:S01]  /*0470*/  BSSY.RECONVERGENT B0, `(.L_x_6) ;  /* 0x0000012000007945 */ /* 0x000fe20003800200 */
[----:B0-----:R-:W-:Y:S02]  /*0480*/  IADD3 R3, P1, P4, R0, R20, R13 ;  /* 0x0000001400037210 */ /* 0x001fe40007c3e00d */
[----:B------:R-:W-:Y:S02]  /*0490*/  VIADDMNMX R22, R19, 0x20, R6, !PT ;  /* 0x0000002013167846 */ /* 0x000fe40007800106 */
[----:B------:R-:W-:Y:S02]  /*04a0*/  IADD3.X R24, PT, PT, R17, R2, R8, P1, P4 ;  /* 0x0000000211187210 */ /* 0x000fe40000fe8408 */
[----:B------:R-:W-:Y:S02]  /*04b0*/  ISETP.GE.AND P1, PT, R22, R15, PT ;  /* 0x0000000f1600720c */ /* 0x000fe40003f26270 */
[----:B------:R-:W-:-:S04]  /*04c0*/  LEA R2, P4, R3, UR6, 0x2 ;  /* 0x0000000603027c11 */ /* 0x000fc8000f8810ff */
[----:B------:R-:W-:-:S07]  /*04d0*/  LEA.HI.X R3, R3, UR7, R24, 0x2, P4 ;  /* 0x0000000703037c11 */ /* 0x000fce000a0f1418 */
[----:B------:R-:W-:Y:S05]  /*04e0*/  @P1 BRA `(.L_x_7) ;  /* 0x0000000000281947 */ /* 0x000fea0003800000 */
[----:B------:R-:W-:Y:S01]  /*04f0*/  IADD3 R22, PT, PT, R20, 0x20, R13 ;  /* 0x0000002014167810 */ /* 0x000fe20007ffe00d */
[----:B------:R-:W-:Y:S03]  /*0500*/  BSSY.RECONVERGENT B1, `(.L_x_8) ;  /* 0x0000007000017945 */ /* 0x000fe60003800200 */
[----:B------:R-:W-:-:S04]  /*0510*/  ISETP.GE.AND P1, PT, R22, UR10, PT ;  /* 0x0000000a16007c0c */ /* 0x000fc8000bf26270 */
[----:B------:R-:W-:Y:S01]  /*0520*/  ISETP.GT.AND P1, PT, R22, -0x1, !P1 ;  /* 0xffffffff1600780c */ /* 0x000fe20004f24270 */
[----:B------:R-:W-:-:S03]  /*0530*/  IMAD.MOV.U32 R22, RZ, RZ, RZ ;  /* 0x000000ffff167224 */ /* 0x000fc600078e00ff */
[----:B------:R-:W-:-:S13]  /*0540*/  PLOP3.LUT P1, PT, P1, P0, PT, 0x80, 0x8 ;  /* 0x000000000008781c */ /* 0x000fda0000f21070 */
[----:B------:R-:W-:Y:S05]  /*0550*/  @!P1 BRA `(.L_x_9) ;  /* 0x0000000000049947 */ /* 0x000fea0003800000 */
[----:B------:R0:W5:Y:S02]  /*0560*/  LDG.E R22, desc[UR8][R2.64+0x80] ;  /* 0x0000800802167981 */ /* 0x000164000c1e1900 */
.L_x_9:
[----:B------:R-:W-:Y:S05]  /*0570*/  BSYNC.RECONVERGENT B1 ;  /* 0x0000000000017941 */ /* 0x000fea0003800200 */
.L_x_8:
[----:B-----5:R1:W-:Y:S02]  /*0580*/  STS [R21+0x80], R22 ;  /* 0x0000801615007388 */ /* 0x0203e40000000800 */
.L_x_7:
[----:B------:R-:W-:Y:S05]  /*0590*/  BSYNC.RECONVERGENT B0 ;  /* 0x0000000000007941 */ /* 0x000fea0003800200 */
.L_x_6:
[----:B-1----:R-:W-:Y:S01]  /*05a0*/  VIADDMNMX R22, R19, 0x40, R6, !PT ;  /* 0x0000004013167846 */ /* 0x002fe20007800106 */
[----:B------:R-:W-:Y:S03]  /*05b0*/  BSSY.RECONVERGENT B0, `(.L_x_10) ;  /* 0x000000d000007945 */ /* 0x000fe60003800200 */
[----:B------:R-:W-:-:S13]  /*05c0*/  ISETP.GE.AND P1, PT, R22, R15, PT ;  /* 0x0000000f1600720c */ /* 0x000fda0003f26270 */
[----:B------:R-:W-:Y:S05]  /*05d0*/  @P1 BRA `(.L_x_11) ;  /* 0x0000000000281947 */ /* 0x000fea0003800000 */
[----:B------:R-:W-:Y:S01]  /*05e0*/  IADD3 R22, PT, PT, R20, 0x40, R13 ;  /* 0x0000004014167810 */ /* 0x000fe20007ffe00d */
[----:B------:R-:W-:Y:S03]  /*05f0*/  BSSY.RECONVERGENT B1, `(.L_x_12) ;  /* 0x0000007000017945 */ /* 0x000fe60003800200 */
[----:B------:R-:W-:-:S04]  /*0600*/  ISETP.GE.AND P1, PT, R22, UR10, PT ;  /* 0x0000000a16007c0c */ /* 0x000fc8000bf26270 */
[----:B------:R-:W-:Y:S02]  /*0610*/  ISETP.GT.AND P1, PT, R22, -0x1, !P1 ;  /* 0xffffffff1600780c */ /* 0x000fe40004f24270 */
[----:B------:R-:W-:Y:S02]  /*0620*/  MOV R22, RZ ;  /* 0x000000ff00167202 */ /* 0x000fe40000000f00 */
[----:B------:R-:W-:-:S13]  /*0630*/  PLOP3.LUT P1, PT, P1, P0, PT, 0x80, 0x8 ;  /* 0x000000000008781c */ /* 0x000fda0000f21070 */
[----:B------:R-:W-:Y:S05]  /*0640*/  @!P1 BRA `(.L_x_13) ;  /* 0x0000000000049947 */ /* 0x000fea0003800000 */
[----:B------:R1:W5:Y:S02]  /*0650*/  LDG.E R22, desc[UR8][R2.64+0x100] ;  /* 0x0001000802167981 */ /* 0x000364000c1e1900 */
.L_x_13:
[----:B------:R-:W-:Y:S05]  /*0660*/  BSYNC.RECONVERGENT B1 ;  /* 0x0000000000017941 */ /* 0x000fea0003800200 */
.L_x_12:
[----:B-----5:R2:W-:Y:S02]  /*0670*/  STS [R21+0x100], R22 ;  /* 0x0001001615007388 */ /* 0x0205e40000000800 */
.L_x_11:
[----:B------:R-:W-:Y:S05]  /*0680*/  BSYNC.RECONVERGENT B0 ;  /* 0x0000000000007941 */ /* 0x000fea0003800200 */
.L_x_10:
[----:B--2---:R-:W-:Y:S01]  /*0690*/  VIADDMNMX R22, R19, 0x60, R6, !PT ;  /* 0x0000006013167846 */ /* 0x004fe20007800106 */
[----:B------:R-:W-:Y:S03]  /*06a0*/  BSSY.RECONVERGENT B0, `(.L_x_14) ;  /* 0x000000d000007945 */ /* 0x000fe60003800200 */
[----:B------:R-:W-:-:S13]  /*06b0*/  ISETP.GE.AND P1, PT, R22, R15, PT ;  /* 0x0000000f1600720c */ /* 0x000fda0003f26270 */
        /* <DEDUP_REMOVED lines=9> */
.L_x_17:
[----:B------:R-:W-:Y:S05]  /*0750*/  BSYNC.RECONVERGENT B1 ;  /* 0x0000000000017941 */ /* 0x000fea0003800200 */
.L_x_16:
[----:B-----5:R3:W-:Y:S02]  /*0760*/  STS [R21+0x180], R20 ;  /* 0x0001801415007388 */ /* 0x0207e40000000800 */
.L_x_15:
[----:B------:R-:W-:Y:S05]  /*0770*/  BSYNC.RECONVERGENT B0 ;  /* 0x0000000000007941 */ /* 0x000fea0003800200 */
.L_x_14:
[----:B------:R-:W-:Y:S05]  /*0780*/  @P3 BRA `(.L_x_18) ;  /* 0xfffffff800d43947 */ /* 0x000fea000383ffff */
[----:B------:R-:W-:-:S07]  /*0790*/  IMAD.SHL.U32 R18, R7, 0x20, RZ ;  /* 0x0000002007127824 */ /* 0x000fce00078e00ff */
.L_x_1:
[----:B------:R-:W-:-:S04]  /*07a0*/  LOP3.LUT R19, R11, 0x3, RZ, 0xc0, !PT ;  /* 0x000000030b137812 */ /* 0x000fc800078ec0ff */
[----:B------:R-:W-:-:S13]  /*07b0*/  ISETP.NE.AND P1, PT, R19, RZ, PT ;  /* 0x000000ff1300720c */ /* 0x000fda0003f25270 */
[----:B------:R-:W-:Y:S05]  /*07c0*/  @!P1 BRA `(.L_x_19) ;  /* 0x0000000400089947 */ /* 0x000fea0003800000 */
[----:B------:R-:W4:Y:S01]  /*07d0*/  S2UR UR5, SR_CgaCtaId ;  /* 0x00000000000579c3 */ /* 0x000f220000008800 */
[----:B------:R-:W-:Y:S01]  /*07e0*/  IADD3 R17, PT, PT, R14, R18, RZ ;  /* 0x000000120e117210 */ /* 0x000fe20007ffe0ff */
[----:B------:R-:W-:Y:S01]  /*07f0*/  UMOV UR4, 0x400 ;  /* 0x0000040000047882 */ /* 0x000fe20000000000 */
[----:B------:R-:W-:Y:S02]  /*0800*/  BSSY.RECONVERGENT B0, `(.L_x_20) ;  /* 0x0000015000007945 */ /* 0x000fe40003800200 */
[----:B012---:R-:W-:Y:S01]  /*0810*/  VIMNMX R2, PT, PT, R6, R17, !PT ;  /* 0x0000001106027248 */ /* 0x007fe20007fe0100 */
[----:B------:R-:W-:-:S03]  /*0820*/  IMAD.IADD R16, R16, 0x1, R17 ;  /* 0x0000000110107824 */ /* 0x000fc600078e0211 */
[----:B------:R-:W-:Y:S01]  /*0830*/  ISETP.GE.AND P1, PT, R2, R15, PT ;  /* 0x0000000f0200720c */ /* 0x000fe20003f26270 */
[----:B----4-:R-:W-:-:S06]  /*0840*/  ULEA UR4, UR5, UR4, 0x18 ;  /* 0x0000000405047291 */ /* 0x010fcc000f8ec0ff */
[----:B------:R-:W-:-:S06]  /*0850*/  LEA R16, R16, UR4, 0x2 ;  /* 0x0000000410107c11 */ /* 0x000fcc000f8e10ff */
[----:B------:R-:W-:Y:S05]  /*0860*/  @P1 BRA `(.L_x_21) ;  /* 0x0000000000381947 */ /* 0x000fea0003800000 */
[----:B------:R-:W0:Y:S01]  /*0870*/  LDCU UR4, c[0x0][0x394] ;  /* 0x00007280ff0477ac */ /* 0x000e220008000800 */
[----:B---3--:R-:W-:Y:S01]  /*0880*/  IMAD.IADD R21, R13, 0x1, R18 ;  /* 0x000000010d157824 */ /* 0x008fe200078e0212 */
[----:B------:R-:W-:Y:S01]  /*0890*/  BSSY.RECONVERGENT B1, `(.L_x_22) ;  /* 0x000000a000017945 */ /* 0x000fe20003800200 */
[----:B------:R-:W-:-:S03]  /*08a0*/  HFMA2 R3, -RZ, RZ, 0, 0 ;  /* 0x00000000ff037431 */ /* 0x000fc600000001ff */
[----:B0-----:R-:W-:-:S04]  /*08b0*/  ISETP.GE.AND P1, PT, R21, UR4, PT ;  /* 0x0000000415007c0c */ /* 0x001fc8000bf26270 */
[----:B------:R-:W-:-:S04]  /*08c0*/  ISETP.GT.AND P1, PT, R21, -0x1, !P1 ;  /* 0xffffffff1500780c */ /* 0x000fc80004f24270 */
[----:B------:R-:W-:-:S13]  /*08d0*/  PLOP3.LUT P1, PT, P1, P0, PT, 0x80, 0x8 ;  /* 0x000000000008781c */ /* 0x000fda0000f21070 */
[----:B------:R-:W-:Y:S05]  /*08e0*/  @!P1 BRA `(.L_x_23) ;  /* 0x0000000000109947 */ /* 0x000fea0003800000 */
[----:B------:R-:W0:Y:S01]  /*08f0*/  LDC.64 R2, c[0x0][0x380] ;  /* 0x0000e000ff027b82 */ /* 0x000e220000000a00 */
[----:B------:R-:W-:-:S04]  /*0900*/  IMAD.IADD R21, R0, 0x1, R21 ;  /* 0x0000000100157824 */ /* 0x000fc800078e0215 */
[----:B0-----:R-:W-:-:S06]  /*0910*/  IMAD.WIDE R2, R21, 0x4, R2 ;  /* 0x0000000415027825 */ /* 0x001fcc00078e0202 */
[----:B------:R0:W5:Y:S02]  /*0920*/  LDG.E R3, desc[UR8][R2.64] ;  /* 0x0000000802037981 */ /* 0x000164000c1e1900 */
.L_x_23:
[----:B------:R-:W-:Y:S05]  /*0930*/  BSYNC.RECONVERGENT B1 ;  /* 0x0000000000017941 */ /* 0x000fea0003800200 */
.L_x_22:
[----:B-----5:R1:W-:Y:S02]  /*0940*/  STS [R16], R3 ;  /* 0x0000000310007388 */ /* 0x0203e40000000800 */
.L_x_21:
[----:B------:R-:W-:Y:S05]  /*0950*/  BSYNC.RECONVERGENT B0 ;  /* 0x0000000000007941 */ /* 0x000fea0003800200 */
.L_x_20:
[----:B------:R-:W-:-:S13]  /*0960*/  ISETP.NE.AND P1, PT, R19, 0x1, PT ;  /* 0x000000011300780c */ /* 0x000fda0003f25270 */
[----:B------:R-:W-:Y:S05]  /*0970*/  @!P1 BRA `(.L_x_19) ;  /* 0x00000000009c9947 */ /* 0x000fea0003800000 */
[----:B0-----:R-:W-:Y:S01]  /*0980*/  VIADDMNMX R2, R17, 0x20, R6, !PT ;  /* 0x0000002011027846 */ /* 0x001fe20007800106 */
[----:B------:R-:W-:Y:S03]  /*0990*/  BSSY.RECONVERGENT B0, `(.L_x_24) ;  /* 0x0000011000007945 */ /* 0x000fe60003800200 */
[----:B------:R-:W-:-:S13]  /*09a0*/  ISETP.GE.AND P1, PT, R2, R15, PT ;  /* 0x0000000f0200720c */ /* 0x000fda0003f26270 */
[----:B------:R-:W-:Y:S05]  /*09b0*/  @P1 BRA `(.L_x_25) ;  /* 0x0000000000381947 */ /* 0x000fea0003800000 */
[----:B------:R-:W0:Y:S01]  /*09c0*/  LDCU UR4, c[0x0][0x394] ;  /* 0x00007280ff0477ac */ /* 0x000e220008000800 */
[----:B---3--:R-:W-:Y:S01]  /*09d0*/  IADD3 R21, PT, PT, R18, 0x20, R13 ;  /* 0x0000002012157810 */ /* 0x008fe20007ffe00d */
[----:B------:R-:W-:Y:S01]  /*09e0*/  BSSY.RECONVERGENT B1, `(.L_x_26) ;  /* 0x000000a000017945 */ /* 0x000fe20003800200 */
[----:B-1----:R-:W-:Y:S02]  /*09f0*/  IMAD.MOV.U32 R3, RZ, RZ, RZ ;  /* 0x000000ffff037224 */ /* 0x002fe400078e00ff */
[----:B0-----:R-:W-:-:S04]  /*0a00*/  ISETP.GE.AND P1, PT, R21, UR4, PT ;  /* 0x0000000415007c0c */ /* 0x001fc8000bf26270 */
[----:B------:R-:W-:-:S04]  /*0a10*/  ISETP.GT.AND P1, PT, R21, -0x1, !P1 ;  /* 0xffffffff1500780c */ /* 0x000fc80004f24270 */
[----:B------:R-:W-:-:S13]  /*0a20*/  PLOP3.LUT P1, PT, P1, P0, PT, 0x80, 0x8 ;  /* 0x000000000008781c */ /* 0x000fda0000f21070 */
[----:B------:R-:W-:Y:S05]  /*0a30*/  @!P1 BRA `(.L_x_27) ;  /* 0x0000000000109947 */ /* 0x000fea0003800000 */
[----:B------:R-:W0:Y:S01]  /*0a40*/  LDC.64 R2, c[0x0][0x380] ;  /* 0x0000e000ff027b82 */ /* 0x000e220000000a00 */
[----:B------:R-:W-:-:S05]  /*0a50*/  IADD3 R21, PT, PT, R0, R21, RZ ;  /* 0x0000001500157210 */ /* 0x000fca0007ffe0ff */
[----:B0-----:R-:W-:-:S06]  /*0a60*/  IMAD.WIDE R2, R21, 0x4, R2 ;  /* 0x0000000415027825 */ /* 0x001fcc00078e0202 */
[----:B------:R0:W5:Y:S02]  /*0a70*/  LDG.E R3, desc[UR8][R2.64] ;  /* 0x0000000802037981 */ /* 0x000164000c1e1900 */
.L_x_27:
[----:B------:R-:W-:Y:S05]  /*0a80*/  BSYNC.RECONVERGENT B1 ;  /* 0x0000000000017941 */ /* 0x000fea0003800200 */
.L_x_26:
[----:B-----5:R2:W-:Y:S02]  /*0a90*/  STS [R16+0x80], R3 ;  /* 0x0000800310007388 */ /* 0x0205e40000000800 */
.L_x_25:
[----:B------:R-:W-:Y:S05]  /*0aa0*/  BSYNC.RECONVERGENT B0 ;  /* 0x0000000000007941 */ /* 0x000fea0003800200 */
.L_x_24:
[----:B------:R-:W-:Y:S01]  /*0ab0*/  VIADDMNMX R6, R17, 0x40, R6, !PT ;  /* 0x0000004011067846 */ /* 0x000fe20007800106 */
[----:B------:R-:W-:Y:S03]  /*0ac0*/  BSSY.RECONVERGENT B0, `(.L_x_19) ;  /* 0x0000012000007945 */ /* 0x000fe60003800200 */
[----:B------:R-:W-:-:S04]  /*0ad0*/  ISETP.GE.AND P1, PT, R6, R15, PT ;  /* 0x0000000f0600720c */ /* 0x000fc80003f26270 */
[----:B------:R-:W-:-:S13]  /*0ae0*/  ISETP.EQ.OR P1, PT, R19, 0x2, P1 ;  /* 0x000000021300780c */ /* 0x000fda0000f22670 */
[----:B------:R-:W-:Y:S05]  /*0af0*/  @P1 BRA `(.L_x_28) ;  /* 0x0000000000381947 */ /* 0x000fea0003800000 */
[----:B------:R-:W4:Y:S01]  /*0b00*/  LDCU UR4, c[0x0][0x394] ;  /* 0x00007280ff0477ac */ /* 0x000f220008000800 */
[----:B------:R-:W-:Y:S01]  /*0b10*/  IADD3 R17, PT, PT, R18, 0x40, R13 ;  /* 0x0000004012117810 */ /* 0x000fe20007ffe00d */
[----:B------:R-:W-:Y:S01]  /*0b20*/  BSSY.RECONVERGENT B1, `(.L_x_29) ;  /* 0x000000a000017945 */ /* 0x000fe20003800200 */
[----:B-12---:R-:W-:Y:S02]  /*0b30*/  IMAD.MOV.U32 R3, RZ, RZ, RZ ;  /* 0x000000ffff037224 */ /* 0x006fe400078e00ff */
[----:B----4-:R-:W-:-:S04]  /*0b40*/  ISETP.GE.AND P1, PT, R17, UR4, PT ;  /* 0x0000000411007c0c */ /* 0x010fc8000bf26270 */
[----:B------:R-:W-:-:S04]  /*0b50*/  ISETP.GT.AND P1, PT, R17, -0x1, !P1 ;  /* 0xffffffff1100780c */ /* 0x000fc80004f24270 */
[----:B------:R-:W-:-:S13]  /*0b60*/  PLOP3.LUT P1, PT, P1, P0, PT, 0x80, 0x8 ;  /* 0x000000000008781c */ /* 0x000fda0000f21070 */
[----:B------:R-:W-:Y:S05]  /*0b70*/  @!P1 BRA `(.L_x_30) ;  /* 0x0000000000109947 */ /* 0x000fea0003800000 */
[----:B0-----:R-:W0:Y:S01]  /*0b80*/  LDC.64 R2, c[0x0][0x380] ;  /* 0x0000e000ff027b82 */ /* 0x001e220000000a00 */
[----:B------:R-:W-:-:S04]  /*0b90*/  IMAD.IADD R17, R0, 0x1, R17 ;  /* 0x0000000100117824 */ /* 0x000fc800078e0211 */
[----:B0-----:R-:W-:-:S06]  /*0ba0*/  IMAD.WIDE R2, R17, 0x4, R2 ;  /* 0x0000000411027825 */ /* 0x001fcc00078e0202 */
[----:B------:R1:W5:Y:S02]  /*0bb0*/  LDG.E R3, desc[UR8][R2.64] ;  /* 0x0000000802037981 */ /* 0x000364000c1e1900 */
.L_x_30:
[----:B------:R-:W-:Y:S05]  /*0bc0*/  BSYNC.RECONVERGENT B1 ;  /* 0x0000000000017941 */ /* 0x000fea0003800200 */
.L_x_29:
[----:B-----5:R4:W-:Y:S02]  /*0bd0*/  STS [R16+0x100], R3 ;  /* 0x0001000310007388 */ /* 0x0209e40000000800 */
.L_x_28:
[----:B------:R-:W-:Y:S05]  /*0be0*/  BSYNC.RECONVERGENT B0 ;  /* 0x0000000000007941 */ /* 0x000fea0003800200 */
.L_x_19:
[----:B------:R-:W-:Y:S05]  /*0bf0*/  @P2 BRA `(.L_x_31) ;  /* 0xfffffff400682947 */ /* 0x000fea000383ffff */
.L_x_0:
[----:B------:R-:W5:Y:S01]  /*0c00*/  LDCU UR4, c[0x0][0x398] ;  /* 0x00007300ff0477ac */ /* 0x000f620008000800 */
[----:B------:R-:W-:Y:S01]  /*0c10*/  MOV R0, RZ ;  /* 0x000000ff00007202 */ /* 0x000fe20000000f00 */
[----:B------:R-:W0:Y:S01]  /*0c20*/  LDCU.64 UR6, c[0x0][0x390] ;  /* 0x00007200ff0677ac */ /* 0x000e220008000a00 */
[----:B-----5:R-:W-:Y:S01]  /*0c30*/  UISETP.GE.AND UP0, UPT, UR4, 0x1, UPT ;  /* 0x000000010400788c */ /* 0x020fe2000bf06270 */
[----:B------:R-:W-:Y:S01]  /*0c40*/  BAR.SYNC.DEFER_BLOCKING 0x0 ;  /* 0x0000000000007b1d */ /* 0x000fe20000010000 */
[----:B0-----:R-:W-:-:S04]  /*0c50*/  ISETP.GE.AND P0, PT, R4, UR6, PT ;  /* 0x0000000604007c0c */ /* 0x001fc8000bf06270 */
[----:B------:R-:W-:-:S04]  /*0c60*/  ISETP.LT.AND P0, PT, R5, UR7, !P0 ;  /* 0x0000000705007c0c */ /* 0x000fc8000c701270 */
[----:B------:R-:W-:Y:S01]  /*0c70*/  ISETP.GT.AND P0, PT, R5, -0x1, P0 ;  /* 0xffffffff0500780c */ /* 0x000fe20000704270 */
[----:B------:R-:W-:-:S12]  /*0c80*/  BRA.U !UP0, `(.L_x_32) ;  /* 0x0000000908687547 */ /* 0x000fd8000b800000 */
[----:B------:R-:W-:-:S09]  /*0c90*/  UISETP.NE.AND UP0, UPT, UR4, 0x1, UPT ;  /* 0x000000010400788c */ /* 0x000fd2000bf05270 */
[----:B------:R-:W-:Y:S05]  /*0ca0*/  BRA.U UP0, `(.L_x_33) ;  /* 0x0000000100287547 */ /* 0x000fea000b800000 */
[----:B------:R-:W0:Y:S01]  /*0cb0*/  S2UR UR5, SR_CgaCtaId ;  /* 0x00000000000579c3 */ /* 0x000e220000008800 */
[----:B------:R-:W-:Y:S01]  /*0cc0*/  UMOV UR4, 0x400 ;  /* 0x0000040000047882 */ /* 0x000fe20000000000 */
[----:B------:R-:W-:Y:S01]  /*0cd0*/  IMAD R12, R15, R12, R14 ;  /* 0x0000000c0f0c7224 */ /* 0x000fe200078e020e */
[----:B0-----:R-:W-:-:S06]  /*0ce0*/  ULEA UR4, UR5, UR4, 0x18 ;  /* 0x0000000405047291 */ /* 0x001fcc000f8ec0ff */
[----:B------:R-:W-:-:S05]  /*0cf0*/  LEA R12, R12, UR4, 0x2 ;  /* 0x000000040c0c7c11 */ /* 0x000fca000f8e10ff */
[----:B------:R-:W0:Y:S01]  /*0d00*/  LDS R0, [R12] ;  /* 0x000000000c007984 */ /* 0x000e220000000800 */
[----:B------:R-:W0:Y:S02]  /*0d10*/  LDCU UR4, c[0x3][URZ] ;  /* 0x00c00000ff0477ac */ /* 0x000e240008000800 */
[----:B0-----:R-:W-:-:S05]  /*0d20*/  FFMA R0, R0, UR4, RZ ;  /* 0x0000000400007c23 */ /* 0x001fca00080000ff */
[----:B------:R-:W-:Y:S01]  /*0d30*/  FSEL R0, R0, RZ, P0 ;  /* 0x000000ff00007208 */ /* 0x000fe20000000000 */
[----:B------:R-:W-:Y:S06]  /*0d40*/  BRA `(.L_x_32) ;  /* 0x0000000800387947 */ /* 0x000fec0003800000 */
.L_x_33:
[----:B------:R-:W-:Y:S01]  /*0d50*/  UIADD3 UR11, UPT, UPT, UR4, 0x7, URZ ;  /* 0x00000007040b7890 */ /* 0x000fe2000fffe0ff */
[----:B------:R-:W-:Y:S01]  /*0d60*/  IMAD.MOV.U32 R0, RZ, RZ, RZ ;  /* 0x000000ffff007224 */ /* 0x000fe200078e00ff */
[----:B------:R-:W-:Y:S02]  /*0d70*/  UIADD3 UR10, UPT, UPT, UR4, -0x1, URZ ;  /* 0xffffffff040a7890 */ /* 0x000fe4000fffe0ff */
[----:B------:R-:W-:Y:S02]  /*0d80*/  UIADD3 UR12, UPT, UPT, UR4, 0x3, URZ ;  /* 0x00000003040c7890 */ /* 0x000fe4000fffe0ff */
[----:B------:R-:W-:Y:S02]  /*0d90*/  ULOP3.LUT UR5, UR11, 0x7, URZ, 0xc0, !UPT ;  /* 0x000000070b057892 */ /* 0x000fe4000f8ec0ff */
[----:B------:R-:W-:Y:S02]  /*0da0*/  UIADD3 UR4, UPT, UPT, UR4, -0x2, URZ ;  /* 0xfffffffe04047890 */ /* 0x000fe4000fffe0ff */
[----:B------:R-:W-:-:S02]  /*0db0*/  ULOP3.LUT UR13, UR12, 0x3, URZ, 0xc0, !UPT ;  /* 0x000000030c0d7892 */ /* 0x000fc4000f8ec0ff */
[----:B------:R-:W-:Y:S02]  /*0dc0*/  ULOP3.LUT UR6, UR10, 0xfffffff8, URZ, 0xc0, !UPT ;  /* 0xfffffff80a067892 */ /* 0x000fe4000f8ec0ff */
[----:B------:R-:W-:Y:S02]  /*0dd0*/  UIADD3 UR5, UPT, UPT, UR5, -0x1, URZ ;  /* 0xffffffff05057890 */ /* 0x000fe4000fffe0ff */
[----:B------:R-:W-:Y:S02]  /*0de0*/  UISETP.GE.U32.AND UP2, UPT, UR4, 0x7, UPT ;  /* 0x000000070400788c */ /* 0x000fe4000bf46070 */
[----:B------:R-:W-:Y:S02]  /*0df0*/  UIADD3 UR7, UPT, UPT, -UR6, URZ, URZ ;  /* 0x000000ff06077290 */ /* 0x000fe4000fffe1ff */
[----:B------:R-:W-:Y:S02]  /*0e00*/  UISETP.NE.AND UP1, UPT, UR13, 0x1, UPT ;  /* 0x000000010d00788c */ /* 0x000fe4000bf25270 */
[----:B------:R-:W-:Y:S01]  /*0e10*/  UISETP.GE.U32.AND UP0, UPT, UR5, 0x3, UPT ;  /* 0x000000030500788c */ /* 0x000fe2000bf06070 */
[----:B------:R-:W-:-:S10]  /*0e20*/  UMOV UR4, URZ ;  /* 0x000000ff00047c82 */ /* 0x000fd40008000000 */
.L_x_39:
[----:B0-----:R-:W0:Y:S01]  /*0e30*/  S2UR UR6, SR_CgaCtaId ;  /* 0x00000000000679c3 */ /* 0x001e220000008800 */
[----:B-12---:R-:W-:Y:S01]  /*0e40*/  VIADD R2, R12, UR4 ;  /* 0x000000040c027c36 */ /* 0x006fe20008000000 */
[----:B------:R-:W-:Y:S01]  /*0e50*/  UMOV UR5, 0x400 ;  /* 0x0000040000057882 */ /* 0x000fe20000000000 */
[----:B------:R-:W-:Y:S02]  /*0e60*/  IMAD.MOV.U32 R9, RZ, RZ, RZ ;  /* 0x000000ffff097224 */ /* 0x000fe400078e00ff */
[----:B------:R-:W-:Y:S01]  /*0e70*/  IMAD R2, R15, R2, R14 ;  /* 0x000000020f027224 */ /* 0x000fe200078e020e */
[----:B0-----:R-:W-:-:S06]  /*0e80*/  ULEA UR5, UR6, UR5, 0x18 ;  /* 0x0000000506057291 */ /* 0x001fcc000f8ec0ff */
[----:B------:R-:W-:Y:S01]  /*0e90*/  LEA R6, R2, UR5, 0x2 ;  /* 0x0000000502067c11 */ /* 0x000fe2000f8e10ff */
[----:B------:R-:W-:Y:S01]  /*0ea0*/  UMOV UR5, 0x1 ;  /* 0x0000000100057882 */ /* 0x000fe20000000000 */
[----:B------:R-:W0:Y:S03]  /*0eb0*/  LDC R2, c[0x0][0x398] ;  /* 0x0000e600ff027b82 */ /* 0x000e260000000800 */
[----:B------:R-:W1:Y:S01]  /*0ec0*/  LDS R11, [R6] ;  /* 0x00000000060b7984 */ /* 0x000e620000000800 */
[----:B0-----:R-:W-:-:S05]  /*0ed0*/  IMAD R2, R2, UR4, RZ ;  /* 0x0000000402027c24 */ /* 0x001fca000f8e02ff */
[----:B------:R-:W-:-:S06]  /*0ee0*/  @P0 SHF.L.U32 R8, R2, 0x2, RZ ;  /* 0x0000000202080819 */ /* 0x000fcc00000006ff */
[----:B------:R-:W0:Y:S01]  /*0ef0*/  @P0 LDC R8, c[0x3][R8] ;  /* 0x00c0000008080b82 */ /* 0x000e220000000800 */
[----:B-1----:R-:W4:Y:S01]  /*0f00*/  SHFL.DOWN PT, R7, R11, 0x1, 0x1f ;  /* 0x08201f000b077f89 */ /* 0x002f2200000e0000 */
[----:B0-----:R-:W-:-:S04]  /*0f10*/  @P0 FMUL R9, R11, R8 ;  /* 0x000000080b090220 */ /* 0x001fc80000400000 */
[----:B------:R-:W-:Y:S01]  /*0f20*/  FADD R0, R9, R0 ;  /* 0x0000000009007221 */ /* 0x000fe20000000000 */
[----:B----4-:R0:W1:Y:S01]  /*0f30*/  SHFL.DOWN PT, R3, R7, 0x1, 0x1f ;  /* 0x08201f0007037f89 */ /* 0x01006200000e0000 */
[----:B------:R-:W-:Y:S05]  /*0f40*/  BRA.U !UP2, `(.L_x_34) ;  /* 0x000000010ae47547 */ /* 0x000fea000b800000 */
[----:B------:R-:W-:Y:S01]  /*0f50*/  IMAD.MOV.U32 R6, RZ, RZ, R2 ;  /* 0x000000ffff067224 */ /* 0x000fe200078e0002 */
[----:B------:R-:W-:Y:S01]  /*0f60*/  UMOV UR5, URZ ;  /* 0x000000ff00057c82 */ /* 0x000fe20008000000 */
[----:B------:R-:W-:-:S05]  /*0f70*/  UMOV UR6, UR7 ;  /* 0x0000000700067c82 */ /* 0x000fca0008000000 */
.L_x_35:
[----:B------:R-:W-:Y:S01]  /*0f80*/  IADD3 R8, PT, PT, R6, 0x1, RZ ;  /* 0x0000000106087810 */ /* 0x000fe20007ffe0ff */
[----:B------:R-:W-:Y:S01]  /*0f90*/  @P0 IMAD.MOV.U32 R9, RZ, RZ, 0x8 ;  /* 0x00000008ff090424 */ /* 0x000fe200078e00ff */
[----:B------:R-:W-:Y:S01]  /*0fa0*/  UIADD3 UR6, UPT, UPT, UR6, 0x8, URZ ;  /* 0x0000000806067890 */ /* 0x000fe2000fffe0ff */
[----:B------:R-:W-:Y:S01]  /*0fb0*/  @P0 IMAD.MOV.U32 R13, RZ, RZ, 0xc ;  /* 0x0000000cff0d0424 */ /* 0x000fe200078e00ff */
[----:B------:R-:W-:Y:S01]  /*0fc0*/  UIADD3 UR5, UPT, UPT, UR5, 0x8, URZ ;  /* 0x0000000805057890 */ /* 0x000fe2000fffe0ff */
[C---:B------:R-:W-:Y:S01]  /*0fd0*/  IMAD.SHL.U32 R11, R8.reuse, 0x4, RZ ;  /* 0x00000004080b7824 */ /* 0x040fe200078e00ff */
[C---:B------:R-:W-:Y:S01]  /*0fe0*/  @P0 LEA R10, R8.reuse, R9, 0x2 ;  /* 0x00000009080a0211 */ /* 0x040fe200078e10ff */
[----:B------:R-:W-:Y:S01]  /*0ff0*/  @P0 IMAD.MOV.U32 R17, RZ, RZ, 0x10 ;  /* 0x00000010ff110424 */ /* 0x000fe200078e00ff */
[----:B------:R-:W-:Y:S01]  /*1000*/  @P0 LEA R13, R8, R13, 0x2 ;  /* 0x0000000d080d0211 */ /* 0x000fe200078e10ff */
[----:B------:R2:W4:Y:S01]  /*1010*/  @P0 LDC R16, c[0x3][R11] ;  /* 0x00c000000b100b82 */ /* 0x0005220000000800 */
[----:B------:R-:W-:Y:S01]  /*1020*/  IMAD.MOV.U32 R9, RZ, RZ, RZ ;  /* 0x000000ffff097224 */ /* 0x000fe200078e00ff */
[----:B------:R-:W-:Y:S01]  /*1030*/  UISETP.NE.AND UP3, UPT, UR6, URZ, UPT ;  /* 0x000000ff0600728c */ /* 0x000fe2000bf65270 */
[----:B------:R-:W-:-:S02]  /*1040*/  @P0 IMAD.MOV.U32 R19, RZ, RZ, 0x18 ;  /* 0x00000018ff130424 */ /* 0x000fc400078e00ff */
[----:B---3--:R-:W-:Y:S02]  /*1050*/  @P0 IMAD.MOV.U32 R21, RZ, RZ, 0x1c ;  /* 0x0000001cff150424 */ /* 0x008fe400078e00ff */
[----:B------:R-:W-:Y:S01]  /*1060*/  VIADD R6, R6, 0x8 ;  /* 0x0000000806067836 */ /* 0x000fe20000000000 */
[----:B------:R2:W1:Y:S08]  /*1070*/  @P0 LDC R18, c[0x3][R11+0x4] ;  /* 0x00c001000b120b82 */ /* 0x0004700000000800 */
[----:B------:R-:W3:Y:S01]  /*1080*/  @P0 LDC R10, c[0x3][R10] ;  /* 0x00c000000a0a0b82 */ /* 0x000ee20000000800 */
[----:B--2---:R-:W-:Y:S01]  /*1090*/  @P0 LEA R11, R8, R17, 0x2 ;  /* 0x00000011080b0211 */ /* 0x004fe200078e10ff */
[----:B------:R-:W-:-:S04]  /*10a0*/  @P0 IMAD.MOV.U32 R17, RZ, RZ, 0x14 ;  /* 0x00000014ff110424 */ /* 0x000fc800078e00ff */
[----:B------:R-:W-:Y:S02]  /*10b0*/  @P0 IMAD R17, R8, 0x4, R17 ;  /* 0x0000000408110824 */ /* 0x000fe400078e0211 */
[----:B----4-:R-:W-:Y:S01]  /*10c0*/  @P0 FMUL R9, R16, R7 ;  /* 0x0000000710090220 */ /* 0x010fe20000400000 */
[----:B0-----:R-:W-:Y:S01]  /*10d0*/  IMAD.MOV.U32 R7, RZ, RZ, RZ ;  /* 0x000000ffff077224 */ /* 0x001fe200078e00ff */
[----:B------:R0:W2:Y:S02]  /*10e0*/  @P0 LDC R16, c[0x3][R13] ;  /* 0x00c000000d100b82 */ /* 0x0000a40000000800 */
[----:B------:R-:W-:Y:S01]  /*10f0*/  FADD R20, R9, R0 ;  /* 0x0000000009147221 */ /* 0x000fe20000000000 */
[----:B------:R-:W-:Y:S02]  /*1100*/  HFMA2 R9, -RZ, RZ, 0, 0 ;  /* 0x00000000ff097431 */ /* 0x000fe400000001ff */
[----:B-1----:R-:W-:-:S03]  /*1110*/  @P0 FMUL R7, R3, R18 ;  /* 0x0000001203070220 */ /* 0x002fc60000400000 */
[----:B------:R-:W1:Y:S01]  /*1120*/  @P0 LDC R0, c[0x3][R11] ;  /* 0x00c000000b000b82 */ /* 0x000e620000000800 */
[C---:B0-----:R-:W-:Y:S01]  /*1130*/  @P0 LEA R13, R8.reuse, R19, 0x2 ;  /* 0x00000013080d0211 */ /* 0x041fe200078e10ff */
[----:B------:R-:W-:Y:S02]  /*1140*/  @P0 IMAD R19, R8, 0x4, R21 ;  /* 0x0000000408130824 */ /* 0x000fe400078e0215 */
[----:B------:R-:W-:Y:S01]  /*1150*/  FADD R8, R20, R7 ;  /* 0x0000000714087221 */ /* 0x000fe20000000000 */
[----:B------:R-:W-:Y:S02]  /*1160*/  IMAD.MOV.U32 R7, RZ, RZ, RZ ;  /* 0x000000ffff077224 */ /* 0x000fe400078e00ff */
[----:B---3--:R-:W-:Y:S01]  /*1170*/  @P0 FMUL R9, R3, R10 ;  /* 0x0000000a03090220 */ /* 0x008fe20000400000 */
[----:B------:R-:W0:Y:S03]  /*1180*/  @P0 LDC R18, c[0x3][R17] ;  /* 0x00c0000011120b82 */ /* 0x000e260000000800 */
[----:B------:R-:W-:Y:S01]  /*1190*/  FADD R22, R8, R9 ;  /* 0x0000000908167221 */ /* 0x000fe20000000000 */
[----:B------:R-:W-:-:S04]  /*11a0*/  HFMA2 R8, -RZ, RZ, 0, 0 ;  /* 0x00000000ff087431 */ /* 0x000fc800000001ff */
[----:B------:R-:W3:Y:S01]  /*11b0*/  @P0 LDC R10, c[0x3][R13] ;  /* 0x00c000000d0a0b82 */ /* 0x000ee20000000800 */
[----:B--2---:R-:W-:-:S04]  /*11c0*/  @P0 FMUL R7, R3, R16 ;  /* 0x0000001003070220 */ /* 0x004fc80000400000 */
[----:B------:R-:W-:-:S03]  /*11d0*/  FADD R7, R22, R7 ;  /* 0x0000000716077221 */ /* 0x000fc60000000000 */
[----:B------:R-:W2:Y:S01]  /*11e0*/  @P0 LDC R20, c[0x3][R19] ;  /* 0x00c0000013140b82 */ /* 0x000ea20000000800 */
[----:B-1----:R-:W-:Y:S01]  /*11f0*/  @P0 FMUL R8, R3, R0 ;  /* 0x0000000003080220 */ /* 0x002fe20000400000 */
[----:B------:R-:W-:-:S03]  /*1200*/  IMAD.MOV.U32 R0, RZ, RZ, RZ ;  /* 0x000000ffff007224 */ /* 0x000fc600078e00ff */
[----:B------:R-:W-:Y:S01]  /*1210*/  FADD R9, R7, R8 ;  /* 0x0000000807097221 */ /* 0x000fe20000000000 */
[----:B------:R-:W-:Y:S01]  /*1220*/  IMAD.MOV.U32 R7, RZ, RZ, RZ ;  /* 0x000000ffff077224 */ /* 0x000fe200078e00ff */
[----:B------:R-:W-:Y:S01]  /*1230*/  MOV R8, RZ ;  /* 0x000000ff00087202 */ /* 0x000fe20000000f00 */
[----:B0-----:R-:W-:-:S04]  /*1240*/  @P0 FMUL R0, R3, R18 ;  /* 0x0000001203000220 */ /* 0x001fc80000400000 */
[----:B------:R-:W-:Y:S01]  /*1250*/  FADD R0, R9, R0 ;  /* 0x0000000009007221 */ /* 0x000fe20000000000 */
[----:B---3--:R-:W-:-:S04]  /*1260*/  @P0 FMUL R7, R3, R10 ;  /* 0x0000000a03070220 */ /* 0x008fc80000400000 */
[----:B------:R-:W-:Y:S01]  /*1270*/  FADD R7, R0, R7 ;  /* 0x0000000700077221 */ /* 0x000fe20000000000 */
[----:B--2---:R-:W-:-:S04]  /*1280*/  @P0 FMUL R8, R3, R20 ;  /* 0x0000001403080220 */ /* 0x004fc80000400000 */
[----:B------:R-:W-:Y:S01]  /*1290*/  FADD R0, R7, R8 ;  /* 0x0000000807007221 */ /* 0x000fe20000000000 */
[----:B------:R-:W-:Y:S01]  /*12a0*/  IMAD.MOV.U32 R7, RZ, RZ, R3 ;  /* 0x000000ffff077224 */ /* 0x000fe200078e0003 */
[----:B------:R-:W-:Y:S06]  /*12b0*/  BRA.U UP3, `(.L_x_35) ;  /* 0xfffffffd03307547 */ /* 0x000fec000b83ffff */
[----:B------:R-:W-:Y:S01]  /*12c0*/  MOV R7, R3 ;  /* 0x0000000300077202 */ /* 0x000fe20000000f00 */
[----:B------:R-:W-:-:S12]  /*12d0*/  UIADD3 UR5, UPT, UPT, UR5, 0x1, URZ ;  /* 0x0000000105057890 */ /* 0x000fd8000fffe0ff */
.L_x_34:
[----:B------:R-:W-:-:S09]  /*12e0*/  ULOP3.LUT UP3, URZ, UR10, 0x7, URZ, 0xc0, !UPT ;  /* 0x000000070aff7892 */ /* 0x000fd2000f86c0ff */
[----:B------:R-:W-:Y:S05]  /*12f0*/  BRA.U !UP3, `(.L_x_36) ;  /* 0x000000010bbc7547 */ /* 0x000fea000b800000 */
[----:B------:R-:W-:Y:S01]  /*1300*/  ULOP3.LUT UP3, URZ, UR11, 0x3, URZ, 0xc0, !UPT ;  /* 0x000000030bff7892 */ /* 0x000fe2000f86c0ff */
[----:B------:R-:W-:Y:S10]  /*1310*/  BRA.U !UP0, `(.L_x_37) ;  /* 0x0000000108547547 */ /* 0x000ff4000b800000 */
[----:B------:R-:W-:Y:S01]  /*1320*/  VIADD R6, R2, UR5 ;  /* 0x0000000502067c36 */ /* 0x000fe20008000000 */
[----:B------:R-:W-:Y:S01]  /*1330*/  UIADD3 UR5, UPT, UPT, UR5, 0x4, URZ ;  /* 0x0000000405057890 */ /* 0x000fe2000fffe0ff */
[----:B------:R-:W-:Y:S02]  /*1340*/  IMAD.MOV.U32 R9, RZ, RZ, RZ ;  /* 0x000000ffff097224 */ /* 0x000fe400078e00ff */
[C---:B------:R-:W-:Y:S01]  /*1350*/  @P0 IMAD.SHL.U32 R8, R6.reuse, 0x4, RZ ;  /* 0x0000000406080824 */ /* 0x040fe200078e00ff */
[----:B------:R-:W-:Y:S01]  /*1360*/  SHF.L.U32 R11, R6, 0x2, RZ ;  /* 0x00000002060b7819 */ /* 0x000fe200000006ff */
[----:B------:R-:W-:-:S03]  /*1370*/  IMAD.MOV.U32 R6, RZ, RZ, RZ ;  /* 0x000000ffff067224 */ /* 0x000fc600078e00ff */
[----:B------:R-:W1:Y:S08]  /*1380*/  @P0 LDC R10, c[0x3][R11+0x4] ;  /* 0x00c001000b0a0b82 */ /* 0x000e700000000800 */
[----:B------:R-:W2:Y:S08]  /*1390*/  @P0 LDC R8, c[0x3][R8] ;  /* 0x00c0000008080b82 */ /* 0x000eb00000000800 */
[----:B------:R-:W4:Y:S08]  /*13a0*/  @P0 LDC R16, c[0x3][R11+0x8] ;  /* 0x00c002000b100b82 */ /* 0x000f300000000800 */
[----:B------:R-:W5:Y:S01]  /*13b0*/  @P0 LDC R18, c[0x3][R11+0xc] ;  /* 0x00c003000b120b82 */ /* 0x000f620000000800 */
[----:B-1----:R-:W-:Y:S01]  /*13c0*/  @P0 FMUL R6, R3, R10 ;  /* 0x0000000a03060220 */ /* 0x002fe20000400000 */
[----:B--2---:R-:W-:Y:S01]  /*13d0*/  @P0 FMUL R9, R7, R8 ;  /* 0x0000000807090220 */ /* 0x004fe20000400000 */
[----:B------:R-:W-:-:S02]  /*13e0*/  IMAD.MOV.U32 R8, RZ, RZ, RZ ;  /* 0x000000ffff087224 */ /* 0x000fc400078e00ff */
[----:B0-----:R-:W-:Y:S02]  /*13f0*/  IMAD.MOV.U32 R7, RZ, RZ, R3 ;  /* 0x000000ffff077224 */ /* 0x001fe400078e0003 */
[----:B------:R-:W-:Y:S01]  /*1400*/  FADD R9, R0, R9 ;  /* 0x0000000900097221 */ /* 0x000fe20000000000 */
[----:B------:R-:W-:-:S03]  /*1410*/  HFMA2 R0, -RZ, RZ, 0, 0 ;  /* 0x00000000ff007431 */ /* 0x000fc600000001ff */
[----:B------:R-:W-:Y:S01]  /*1420*/  FADD R9, R9, R6 ;  /* 0x0000000609097221 */ /* 0x000fe20000000000 */
[----:B----4-:R-:W-:-:S04]  /*1430*/  @P0 FMUL R0, R3, R16 ;  /* 0x0000001003000220 */ /* 0x010fc80000400000 */
[----:B------:R-:W-:Y:S01]  /*1440*/  FADD R9, R9, R0 ;  /* 0x0000000009097221 */ /* 0x000fe20000000000 */
[----:B-----5:R-:W-:-:S04]  /*1450*/  @P0 FMUL R8, R3, R18 ;  /* 0x0000001203080220 */ /* 0x020fc80000400000 */
[----:B------:R-:W-:-:S07]  /*1460*/  FADD R0, R9, R8 ;  /* 0x0000000809007221 */ /* 0x000fce0000000000 */
.L_x_37:
[----:B------:R-:W-:Y:S05]  /*1470*/  BRA.U !UP3, `(.L_x_36) ;  /* 0x000000010b5c7547 */ /* 0x000fea000b800000 */
[----:B------:R-:W-:Y:S01]  /*1480*/  ULOP3.LUT UP3, URZ, UR12, 0x1, URZ, 0xc0, !UPT ;  /* 0x000000010cff7892 */ /* 0x000fe2000f86c0ff */
[----:B------:R-:W-:Y:S10]  /*1490*/  BRA.U !UP1, `(.L_x_38) ;  /* 0x0000000109387547 */ /* 0x000ff4000b800000 */
[C---:B------:R-:W-:Y:S01]  /*14a0*/  @P0 IADD3 R6, PT, PT, R2.reuse, UR5, RZ ;  /* 0x0000000502060c10 */ /* 0x040fe2000fffe0ff */
[----:B------:R-:W-:Y:S01]  /*14b0*/  @P0 VIADD R8, R2, UR5 ;  /* 0x0000000502080c36 */ /* 0x000fe20008000000 */
[----:B------:R-:W-:Y:S01]  /*14c0*/  UIADD3 UR5, UPT, UPT, UR5, 0x2, URZ ;  /* 0x0000000205057890 */ /* 0x000fe2000fffe0ff */
[----:B------:R-:W-:Y:S02]  /*14d0*/  IMAD.MOV.U32 R9, RZ, RZ, RZ ;  /* 0x000000ffff097224 */ /* 0x000fe400078e00ff */
[----:B------:R-:W-:Y:S01]  /*14e0*/  @P0 IMAD.SHL.U32 R10, R6, 0x4, RZ ;  /* 0x00000004060a0824 */ /* 0x000fe200078e00ff */
[----:B------:R-:W-:Y:S01]  /*14f0*/  @P0 SHF.L.U32 R8, R8, 0x2, RZ ;  /* 0x0000000208080819 */ /* 0x000fe200000006ff */
[----:B------:R-:W-:-:S04]  /*1500*/  HFMA2 R6, -RZ, RZ, 0, 0 ;  /* 0x00000000ff067431 */ /* 0x000fc800000001ff */
[----:B------:R-:W2:Y:S08]  /*1510*/  @P0 LDC R10, c[0x3][R10] ;  /* 0x00c000000a0a0b82 */ /* 0x000eb00000000800 */
[----:B------:R-:W4:Y:S01]  /*1520*/  @P0 LDC R8, c[0x3][R8+0x4] ;  /* 0x00c0010008080b82 */ /* 0x000f220000000800 */
[----:B--2---:R-:W-:Y:S01]  /*1530*/  @P0 FMUL R9, R7, R10 ;  /* 0x0000000a07090220 */ /* 0x004fe20000400000 */
[----:B01----:R-:W-:-:S03]  /*1540*/  IMAD.MOV.U32 R7, RZ, RZ, R3 ;  /* 0x000000ffff077224 */ /* 0x003fc600078e0003 */
[----:B------:R-:W-:Y:S01]  /*1550*/  FADD R9, R0, R9 ;  /* 0x0000000900097221 */ /* 0x000fe20000000000 */
[----:B----4-:R-:W-:-:S04]  /*1560*/  @P0 FMUL R6, R3, R8 ;  /* 0x0000000803060220 */ /* 0x010fc80000400000 */
[----:B------:R-:W-:-:S07]  /*1570*/  FADD R0, R9, R6 ;  /* 0x0000000609007221 */ /* 0x000fce0000000000 */
.L_x_38:
[----:B------:R-:W-:Y:S05]  /*1580*/  BRA.U !UP3, `(.L_x_36) ;  /* 0x000000010b187547 */ /* 0x000fea000b800000 */
[----:B------:R-:W-:Y:S01]  /*1590*/  @P0 IADD3 R2, PT, PT, R2, UR5, RZ ;  /* 0x0000000502020c10 */ /* 0x000fe2000fffe0ff */
[----:B-1----:R-:W-:-:S04]  /*15a0*/  HFMA2 R3, -RZ, RZ, 0, 0 ;  /* 0x00000000ff037431 */ /* 0x002fc800000001ff */
[----:B------:R-:W-:-:S06]  /*15b0*/  @P0 IMAD.SHL.U32 R2, R2, 0x4, RZ ;  /* 0x0000000402020824 */ /* 0x000fcc00078e00ff */
[----:B------:R-:W1:Y:S02]  /*15c0*/  @P0 LDC R2, c[0x3][R2] ;  /* 0x00c0000002020b82 */ /* 0x000e640000000800 */
[----:B-1----:R-:W-:-:S04]  /*15d0*/  @P0 FMUL R3, R2, R7 ;  /* 0x0000000702030220 */ /* 0x002fc80000400000 */
[----:B------:R-:W-:-:S07]  /*15e0*/  FADD R0, R0, R3 ;  /* 0x0000000300007221 */ /* 0x000fce0000000000 */
.L_x_36:
[----:B------:R-:W2:Y:S01]  /*15f0*/  LDCU UR5, c[0x0][0x398] ;  /* 0x00007300ff0577ac */ /* 0x000ea20008000800 */
[----:B------:R-:W-:-:S04]  /*1600*/  UIADD3 UR4, UPT, UPT, UR4, 0x1, URZ ;  /* 0x0000000104047890 */ /* 0x000fc8000fffe0ff */
[----:B--2---:R-:W-:-:S09]  /*1610*/  UISETP.NE.AND UP3, UPT, UR4, UR5, UPT ;  /* 0x000000050400728c */ /* 0x004fd2000bf65270 */
[----:B------:R-:W-:Y:S05]  /*1620*/  BRA.U UP3, `(.L_x_39) ;  /* 0xfffffff903007547 */ /* 0x000fea000b83ffff */
.L_x_32:
[----:B------:R-:W-:Y:S05]  /*1630*/  @!P0 EXIT ;  /* 0x000000000000894d */ /* 0x000fea0003800000 */
[----:B-12-4-:R-:W1:Y:S01]  /*1640*/  LDC.64 R2, c[0x0][0x388] ;  /* 0x0000e200ff027b82 */ /* 0x016e620000000a00 */
[----:B------:R-:W2:Y:S02]  /*1650*/  LDCU UR4, c[0x0][0x394] ;  /* 0x00007280ff0477ac */ /* 0x000ea40008000800 */
[----:B--2---:R-:W-:-:S04]  /*1660*/  IMAD R5, R4, UR4, R5 ;  /* 0x0000000404057c24 */ /* 0x004fc8000f8e0205 */
[----:B-1----:R-:W-:-:S05]  /*1670*/  IMAD.WIDE R2, R5, 0x4, R2 ;  /* 0x0000000405027825 */ /* 0x002fca00078e0202 */
[----:B------:R-:W-:Y:S01]  /*1680*/  STG.E desc[UR8][R2.64], R0 ;  /* 0x0000000002007986 */ /* 0x000fe2000c101908 */
[----:B------:R-:W-:Y:S05]  /*1690*/  EXIT ;  /* 0x000000000000794d */ /* 0x000fea0003800000 */
.L_x_40:
[----:B------:R-:W-:-:S00]  /*16a0*/  BRA `(.L_x_40) ;  /* 0xfffffffc00fc7947 */ /* 0x000fc0000383ffff */
[----:B------:R-:W-:-:S00]  /*16b0*/  NOP ;  /* 0x0000000000007918 */ /* 0x000fc00000000000 */
        /* <DEDUP_REMOVED lines=12> */
.L_x_41:


//--------------------- .nv.shared._Z12conv_2d_shflPKfPfiii --------------------------
	.section	.nv.shared._Z12conv_2d_shflPKfPfiii,"aw",@nobits
	.sectionflags	@""
	.align	16
	.zero		1024


//--------------------- .nv.shared.reserved.0     --------------------------
	.section	.nv.shared.reserved.0,"aw",@nobits
	.weak		__nv_reservedSMEM_offset_0_alias
	.size		__nv_reservedSMEM_offset_0_alias, 0, 64
	.other		__nv_reservedSMEM_offset_0_alias,@"STO_CUDA_RESERVED_SHARED STV_DEFAULT"
__nv_reservedSMEM_offset_0_alias:
	.zero		0
	.zero		64


//--------------------- .nv.constant0._Z12conv_2d_shflPKfPfiii --------------------------
	.section	.nv.constant0._Z12conv_2d_shflPKfPfiii,"a",@progbits
	.sectionflags	@""
	.align	4
.nv.constant0._Z12conv_2d_shflPKfPfiii:
	.zero		924


//--------------------- SYMBOLS --------------------------

	.type		.nv.reservedSmem.offset0,@object
	.size		.nv.reservedSmem.offset0,0x4
	.type		.nv.reservedSmem.cap,@object
	.size		.nv.reservedSmem.cap,0x4
